// auto-generated by cutlass_sweep.gemm — config: {"arch": "sm_90", "cluster_m": 1, "cluster_n": 1, "dtype": "int8", "dtype_b": "int8", "layout": "nt", "stages": 0, "tile_k": 64, "tile_m": 256, "tile_n": 192}
#include "cutlass/cutlass.h"
#include "cutlass/gemm/collective/collective_builder.hpp"
#include "cutlass/gemm/device/gemm_universal_adapter.h"
#include "cutlass/gemm/kernel/gemm_universal.hpp"
#include "cutlass/epilogue/collective/collective_builder.hpp"

using ElemA = int8_t;
using ElemB = int8_t;
using ElemCD = int8_t;
using Acc  = int32_t;
using TileShape    = cute::Shape<cute::_256, cute::_192, cute::_64>;
using ClusterShape = cute::Shape<cute::_1, cute::_1, cute::_1>;

using CollectiveEpilogue = typename cutlass::epilogue::collective::CollectiveBuilder<
    cutlass::arch::Sm90, cutlass::arch::OpClassTensorOp,
    TileShape, ClusterShape,
    cutlass::epilogue::collective::EpilogueTileAuto,
    Acc, Acc,
    ElemCD, cutlass::layout::RowMajor, 128 / cutlass::sizeof_bits<ElemCD>::value,
    ElemCD, cutlass::layout::RowMajor, 128 / cutlass::sizeof_bits<ElemCD>::value,
    cutlass::epilogue::collective::EpilogueScheduleAuto
  >::CollectiveOp;

using CollectiveMainloop = typename cutlass::gemm::collective::CollectiveBuilder<
    cutlass::arch::Sm90, cutlass::arch::OpClassTensorOp,
    ElemA, cutlass::layout::RowMajor, 128 / cutlass::sizeof_bits<ElemA>::value,
    ElemB, cutlass::layout::ColumnMajor, 128 / cutlass::sizeof_bits<ElemB>::value,
    Acc,
    TileShape, ClusterShape,
    cutlass::gemm::collective::StageCountAutoCarveout<static_cast<int>(sizeof(typename CollectiveEpilogue::SharedStorage))>,
    cutlass::gemm::collective::KernelScheduleAuto
  >::CollectiveOp;

using GemmKernel = cutlass::gemm::kernel::GemmUniversal<
    cute::Shape<int,int,int,int>,
    CollectiveMainloop,
    CollectiveEpilogue
>;
using Gemm = cutlass::gemm::device::GemmUniversalAdapter<GemmKernel>;

// Force the device kernel symbol into the cubin without needing a host main.
auto* _anchor = &cutlass::device_kernel<GemmKernel>;


// ===== COMPILED SASS (sm_90a) =====

	.target	sm_90a

	.elftype	@"ET_EXEC"


//--------------------- .note.nv.tkinfo           --------------------------
	.section	.note.nv.tkinfo,"",@"SHT_NOTE"
	.sectionflags	@"SHF_NOTE_NV_TKINFO"
	.tkinfo
        /*0018*/ 	.word	0x00000002
        /*0030*/ 	.string	""
        /*0030*/ 	.string	"ptxas"
        /*0030*/ 	.string	"Cuda compilation tools, release 13.0, V13.0.88"
        /*0030*/ 	.string	"Build cuda_13.0.r13.0/compiler.36424714_0"
        /*0030*/ 	.string	"-arch sm_90a -m 64 "



//--------------------- .note.nv.cuinfo           --------------------------
	.section	.note.nv.cuinfo,"",@"SHT_NOTE"
	.sectionflags	@"SHF_NOTE_NV_CUINFO"
        /*0018*/ 	.short	0x0002
        /*001a*/ 	.short	0x005a
        /*001c*/ 	.short	0x0082
	.zero		2


//--------------------- .nv.info                  --------------------------
	.section	.nv.info,"",@"SHT_CUDA_INFO"
	.align	4


	//----- nvinfo : EIATTR_REGCOUNT
	.align		4
        /*0000*/ 	.byte	0x04, 0x2f
        /*0002*/ 	.short	(.L_15 - .L_14)
	.align		4
.L_14:
        /*0004*/ 	.word	index@(_ZN7cutlass13device_kernelINS_4gemm6kernel13GemmUniversalIN4cute5tupleIJiiiiEEENS1_10collective13CollectiveMmaINS1_34MainloopSm90TmaGmmaWarpSpecializedILi8ENS5_IJNS4_1CILi1EEESB_SB_EEENS1_35KernelTmaWarpSpecializedCooperativeEEENS5_IJNSA_ILi256EEENSA_ILi192EEENSA_ILi64EEEEEEaNS5_IJlSB_lEEEaSJ_NS4_8TiledMMAINS4_8MMA_AtomIJNS4_4SM904GMMA27MMA_64x192x32_S32S8S8_SS_TNEEEENS4_6LayoutINS5_IJNSA_ILi2EEESB_SB_EEENS5_IJSB_NSA_ILi0EEEST_EEEEENS5_IJNS4_10UnderscoreESW_SW_EEEEENS4_13SM90_TMA_LOADENS4_14ComposedLayoutINS4_7SwizzleILi2ELi4ELi3EEENS4_18smem_ptr_flag_bitsILi8EEENSQ_INS5_IJNSA_ILi8EEESH_EEENS5_IJSH_SB_EEEEEEEvNS4_8identityESZ_S19_vS1A_EENS_8epilogue10collective6detail29Sm90TmaWarpSpecializedAdapterINS1D_15DefaultEpilogueIaSJ_SJ_NS1C_6thread17LinearCombinationIaLi1EiiLNS1H_9ScaleType4KindE0ELNS_15FloatRoundStyleE2EaEENS1_15EpilogueDefaultEEEEEvvEEEEvNT_6ParamsE)
        /*0008*/ 	.word	0x000000a8


	//----- nvinfo : EIATTR_FRAME_SIZE
	.align		4
.L_15:
        /*000c*/ 	.byte	0x04, 0x11
        /*000e*/ 	.short	(.L_17 - .L_16)
	.align		4
.L_16:
        /*0010*/ 	.word	index@(_ZN7cutlass13device_kernelINS_4gemm6kernel13GemmUniversalIN4cute5tupleIJiiiiEEENS1_10collective13CollectiveMmaINS1_34MainloopSm90TmaGmmaWarpSpecializedILi8ENS5_IJNS4_1CILi1EEESB_SB_EEENS1_35KernelTmaWarpSpecializedCooperativeEEENS5_IJNSA_ILi256EEENSA_ILi192EEENSA_ILi64EEEEEEaNS5_IJlSB_lEEEaSJ_NS4_8TiledMMAINS4_8MMA_AtomIJNS4_4SM904GMMA27MMA_64x192x32_S32S8S8_SS_TNEEEENS4_6LayoutINS5_IJNSA_ILi2EEESB_SB_EEENS5_IJSB_NSA_ILi0EEEST_EEEEENS5_IJNS4_10UnderscoreESW_SW_EEEEENS4_13SM90_TMA_LOADENS4_14ComposedLayoutINS4_7SwizzleILi2ELi4ELi3EEENS4_18smem_ptr_flag_bitsILi8EEENSQ_INS5_IJNSA_ILi8EEESH_EEENS5_IJSH_SB_EEEEEEEvNS4_8identityESZ_S19_vS1A_EENS_8epilogue10collective6detail29Sm90TmaWarpSpecializedAdapterINS1D_15DefaultEpilogueIaSJ_SJ_NS1C_6thread17LinearCombinationIaLi1EiiLNS1H_9ScaleType4KindE0ELNS_15FloatRoundStyleE2EaEENS1_15EpilogueDefaultEEEEEvvEEEEvNT_6ParamsE)
        /*0014*/ 	.word	0x00000000


	//----- nvinfo : EIATTR_MIN_STACK_SIZE
	.align		4
.L_17:
        /*0018*/ 	.byte	0x04, 0x12
        /*001a*/ 	.short	(.L_19 - .L_18)
	.align		4
.L_18:
        /*001c*/ 	.word	index@(_ZN7cutlass13device_kernelINS_4gemm6kernel13GemmUniversalIN4cute5tupleIJiiiiEEENS1_10collective13CollectiveMmaINS1_34MainloopSm90TmaGmmaWarpSpecializedILi8ENS5_IJNS4_1CILi1EEESB_SB_EEENS1_35KernelTmaWarpSpecializedCooperativeEEENS5_IJNSA_ILi256EEENSA_ILi192EEENSA_ILi64EEEEEEaNS5_IJlSB_lEEEaSJ_NS4_8TiledMMAINS4_8MMA_AtomIJNS4_4SM904GMMA27MMA_64x192x32_S32S8S8_SS_TNEEEENS4_6LayoutINS5_IJNSA_ILi2EEESB_SB_EEENS5_IJSB_NSA_ILi0EEEST_EEEEENS5_IJNS4_10UnderscoreESW_SW_EEEEENS4_13SM90_TMA_LOADENS4_14ComposedLayoutINS4_7SwizzleILi2ELi4ELi3EEENS4_18smem_ptr_flag_bitsILi8EEENSQ_INS5_IJNSA_ILi8EEESH_EEENS5_IJSH_SB_EEEEEEEvNS4_8identityESZ_S19_vS1A_EENS_8epilogue10collective6detail29Sm90TmaWarpSpecializedAdapterINS1D_15DefaultEpilogueIaSJ_SJ_NS1C_6thread17LinearCombinationIaLi1EiiLNS1H_9ScaleType4KindE0ELNS_15FloatRoundStyleE2EaEENS1_15EpilogueDefaultEEEEEvvEEEEvNT_6ParamsE)
        /*0020*/ 	.word	0x00000000
.L_19:


//--------------------- .nv.compat                --------------------------
	.section	.nv.compat,"",@"SHT_CUDA_COMPAT_INFO"
	.align	4
        /*0000*/ 	.byte	0x02, 0x09, 0x01, 0x00, 0x02, 0x02, 0x04, 0x00, 0x02, 0x05, 0x05, 0x00, 0x03, 0x07, 0x01, 0x01
        /*0010*/ 	.byte	0x02, 0x03, 0x01, 0x00, 0x02, 0x06, 0x01, 0x00, 0x04, 0x0b, 0x08, 0x00, 0x00, 0x00, 0x00, 0x00
        /*0020*/ 	.byte	0x00, 0x00, 0x00, 0x00


//--------------------- .nv.info._ZN7cutlass13device_kernelINS_4gemm6kernel13GemmUniversalIN4cute5tupleIJiiiiEEENS1_10collective13CollectiveMmaINS1_34MainloopSm90TmaGmmaWarpSpecializedILi8ENS5_IJNS4_1CILi1EEESB_SB_EEENS1_35KernelTmaWarpSpecializedCooperativeEEENS5_IJNSA_ILi256EEENSA_ILi192EEENSA_ILi64EEEEEEaNS5_IJlSB_lEEEaSJ_NS4_8TiledMMAINS4_8MMA_AtomIJNS4_4SM904GMMA27MMA_64x192x32_S32S8S8_SS_TNEEEENS4_6LayoutINS5_IJNSA_ILi2EEESB_SB_EEENS5_IJSB_NSA_ILi0EEEST_EEEEENS5_IJNS4_10UnderscoreESW_SW_EEEEENS4_13SM90_TMA_LOADENS4_14ComposedLayoutINS4_7SwizzleILi2ELi4ELi3EEENS4_18smem_ptr_flag_bitsILi8EEENSQ_INS5_IJNSA_ILi8EEESH_EEENS5_IJSH_SB_EEEEEEEvNS4_8identityESZ_S19_vS1A_EENS_8epilogue10collective6detail29Sm90TmaWarpSpecializedAdapterINS1D_15DefaultEpilogueIaSJ_SJ_NS1C_6thread17LinearCombinationIaLi1EiiLNS1H_9ScaleType4KindE0ELNS_15FloatRoundStyleE2EaEENS1_15EpilogueDefaultEEEEEvvEEEEvNT_6ParamsE --------------------------
	.section	.nv.info._ZN7cutlass13device_kernelINS_4gemm6kernel13GemmUniversalIN4cute5tupleIJiiiiEEENS1_10collective13CollectiveMmaINS1_34MainloopSm90TmaGmmaWarpSpecializedILi8ENS5_IJNS4_1CILi1EEESB_SB_EEENS1_35KernelTmaWarpSpecializedCooperativeEEENS5_IJNSA_ILi256EEENSA_ILi192EEENSA_ILi64EEEEEEaNS5_IJlSB_lEEEaSJ_NS4_8TiledMMAINS4_8MMA_AtomIJNS4_4SM904GMMA27MMA_64x192x32_S32S8S8_SS_TNEEEENS4_6LayoutINS5_IJNSA_ILi2EEESB_SB_EEENS5_IJSB_NSA_ILi0EEEST_EEEEENS5_IJNS4_10UnderscoreESW_SW_EEEEENS4_13SM90_TMA_LOADENS4_14ComposedLayoutINS4_7SwizzleILi2ELi4ELi3EEENS4_18smem_ptr_flag_bitsILi8EEENSQ_INS5_IJNSA_ILi8EEESH_EEENS5_IJSH_SB_EEEEEEEvNS4_8identityESZ_S19_vS1A_EENS_8epilogue10collective6detail29Sm90TmaWarpSpecializedAdapterINS1D_15DefaultEpilogueIaSJ_SJ_NS1C_6thread17LinearCombinationIaLi1EiiLNS1H_9ScaleType4KindE0ELNS_15FloatRoundStyleE2EaEENS1_15EpilogueDefaultEEEEEvvEEEEvNT_6ParamsE,"",@"SHT_CUDA_INFO"
	.sectionflags	@""
	.align	4


	//----- nvinfo : EIATTR_CUDA_API_VERSION
	.align		4
        /*0000*/ 	.byte	0x04, 0x37
        /*0002*/ 	.short	(.L_21 - .L_20)
.L_20:
        /*0004*/ 	.word	0x00000082


	//----- nvinfo : EIATTR_KPARAM_INFO
	.align		4
.L_21:
        /*0008*/ 	.byte	0x04, 0x17
        /*000a*/ 	.short	(.L_23 - .L_22)
.L_22:
        /*000c*/ 	.word	0x00000000
        /*0010*/ 	.short	0x0000
        /*0012*/ 	.short	0x0070
        /*0014*/ 	.byte	0x00, 0xf0, 0x01, 0x10


	//----- nvinfo : EIATTR_SPARSE_MMA_MASK
	.align		4
.L_23:
        /*0018*/ 	.byte	0x03, 0x50
        /*001a*/ 	.short	0x0000


	//----- nvinfo : EIATTR_MAXREG_COUNT
	.align		4
        /*001c*/ 	.byte	0x03, 0x1b
        /*001e*/ 	.short	0x00a8


	//----- nvinfo : EIATTR_NUM_BARRIERS
	.align		4
        /*0020*/ 	.byte	0x02, 0x4c
        /*0022*/ 	.byte	0x01
	.zero		1


	//----- nvinfo : EIATTR_EXTERNS
	.align		4
        /*0024*/ 	.byte	0x04, 0x0f
        /*0026*/ 	.short	(.L_25 - .L_24)


	//   ....[0]....
	.align		4
.L_24:
        /*0028*/ 	.word	index@(__assertfail)


	//----- nvinfo : EIATTR_MERCURY_ISA_VERSION
	.align		4
.L_25:
        /*002c*/ 	.byte	0x03, 0x5f
        /*002e*/ 	.short	0x0101


	//----- nvinfo : EIATTR_INT_WARP_WIDE_INSTR_OFFSETS
	.align		4
        /*0030*/ 	.byte	0x04, 0x31
        /*0032*/ 	.short	(.L_27 - .L_26)


	//   ....[0]....
.L_26:
        /*0034*/ 	.word	0x000005a0


	//   ....[1]....
        /*0038*/ 	.word	0x000005b0


	//   ....[2]....
        /*003c*/ 	.word	0x00000640


	//----- nvinfo : EIATTR_COOP_GROUP_MASK_REGIDS
	.align		4
.L_27:
        /*0040*/ 	.byte	0x04, 0x29
        /*0042*/ 	.short	(.L_29 - .L_28)


	//   ....[0]....
.L_28:
        /*0044*/ 	.word	0xffffffff


	//   ....[1]....
        /*0048*/ 	.word	0xffffffff


	//   ....[2]....
        /*004c*/ 	.word	0xffffffff


	//   ....[3]....
        /*0050*/ 	.word	0xffffffff


	//   ....[4]....
        /*0054*/ 	.word	0xffffffff


	//----- nvinfo : EIATTR_COOP_GROUP_INSTR_OFFSETS
	.align		4
.L_29:
        /*0058*/ 	.byte	0x04, 0x28
        /*005a*/ 	.short	(.L_31 - .L_30)


	//   ....[0]....
.L_30:
        /*005c*/ 	.word	0x00000060


	//   ....[1]....
        /*0060*/ 	.word	0x00000070


	//   ....[2]....
        /*0064*/ 	.word	0x00000190


	//   ....[3]....
        /*0068*/ 	.word	0x00000450


	//   ....[4]....
        /*006c*/ 	.word	0x000011c0


	//----- nvinfo : EIATTR_REG_RECONFIG
	.align		4
.L_31:
        /*0070*/ 	.byte	0x01, 0x54
	.zero		2


	//----- nvinfo : EIATTR_SYSCALL_OFFSETS
	.align		4
        /*0074*/ 	.byte	0x04, 0x46
        /*0076*/ 	.short	(.L_33 - .L_32)


	//   ....[0]....
.L_32:
        /*0078*/ 	.word	0x00001390


	//----- nvinfo : EIATTR_MBARRIER_INSTR_OFFSETS
	.align		4
.L_33:
        /*007c*/ 	.byte	0x04, 0x39
        /*007e*/ 	.short	(.L_35 - .L_34)


	//   ....[0]....
.L_34:
        /*0080*/ 	.word	0x00000330
        /*0084*/ 	.word	0x000000ff
        /*0088*/ 	.word	0x00000000
        /*008c*/ 	.short	0x0100
        /*008e*/ 	.byte	0x08
	.zero		1


	//   ....[1]....
        /*0090*/ 	.word	0x00000340
        /*0094*/ 	.word	0x000000ff
        /*0098*/ 	.word	0x00000040
        /*009c*/ 	.short	0x0100
        /*009e*/ 	.byte	0x08
	.zero		1


	//   ....[2]....
        /*00a0*/ 	.word	0x00000350
        /*00a4*/ 	.word	0x000000ff
        /*00a8*/ 	.word	0x00000008
        /*00ac*/ 	.short	0x0100
        /*00ae*/ 	.byte	0x08
	.zero		1


	//   ....[3]....
        /*00b0*/ 	.word	0x00000360
        /*00b4*/ 	.word	0x000000ff
        /*00b8*/ 	.word	0x00000048
        /*00bc*/ 	.short	0x0100
        /*00be*/ 	.byte	0x08
	.zero		1


	//   ....[4]....
        /*00c0*/ 	.word	0x00000370
        /*00c4*/ 	.word	0x000000ff
        /*00c8*/ 	.word	0x00000010
        /*00cc*/ 	.short	0x0100
        /*00ce*/ 	.byte	0x08
	.zero		1


	//   ....[5]....
        /*00d0*/ 	.word	0x00000380
        /*00d4*/ 	.word	0x000000ff
        /*00d8*/ 	.word	0x00000050
        /*00dc*/ 	.short	0x0100
        /*00de*/ 	.byte	0x08
	.zero		1


	//   ....[6]....
        /*00e0*/ 	.word	0x00000390
        /*00e4*/ 	.word	0x000000ff
        /*00e8*/ 	.word	0x00000018
        /*00ec*/ 	.short	0x0100
        /*00ee*/ 	.byte	0x08
	.zero		1


	//   ....[7]....
        /*00f0*/ 	.word	0x000003a0
        /*00f4*/ 	.word	0x000000ff
        /*00f8*/ 	.word	0x00000058
        /*00fc*/ 	.short	0x0100
        /*00fe*/ 	.byte	0x08
	.zero		1


	//   ....[8]....
        /*0100*/ 	.word	0x000003b0
        /*0104*/ 	.word	0x000000ff
        /*0108*/ 	.word	0x00000020
        /*010c*/ 	.short	0x0100
        /*010e*/ 	.byte	0x08
	.zero		1


	//   ....[9]....
        /*0110*/ 	.word	0x000003c0
        /*0114*/ 	.word	0x000000ff
        /*0118*/ 	.word	0x00000060
        /*011c*/ 	.short	0x0100
        /*011e*/ 	.byte	0x08
	.zero		1


	//   ....[10]....
        /*0120*/ 	.word	0x000003d0
        /*0124*/ 	.word	0x000000ff
        /*0128*/ 	.word	0x00000028
        /*012c*/ 	.short	0x0100
        /*012e*/ 	.byte	0x08
	.zero		1


	//   ....[11]....
        /*0130*/ 	.word	0x000003e0
        /*0134*/ 	.word	0x000000ff
        /*0138*/ 	.word	0x00000068
        /*013c*/ 	.short	0x0100
        /*013e*/ 	.byte	0x08
	.zero		1


	//   ....[12]....
        /*0140*/ 	.word	0x000003f0
        /*0144*/ 	.word	0x000000ff
        /*0148*/ 	.word	0x00000030
        /*014c*/ 	.short	0x0100
        /*014e*/ 	.byte	0x08
	.zero		1


	//   ....[13]....
        /*0150*/ 	.word	0x00000400
        /*0154*/ 	.word	0x000000ff
        /*0158*/ 	.word	0x00000070
        /*015c*/ 	.short	0x0100
        /*015e*/ 	.byte	0x08
	.zero		1


	//   ....[14]....
        /*0160*/ 	.word	0x00000410
        /*0164*/ 	.word	0x000000ff
        /*0168*/ 	.word	0x00000038
        /*016c*/ 	.short	0x0100
        /*016e*/ 	.byte	0x08
	.zero		1


	//   ....[15]....
        /*0170*/ 	.word	0x00000420
        /*0174*/ 	.word	0x000000ff
        /*0178*/ 	.word	0x00000078
        /*017c*/ 	.short	0x0100
        /*017e*/ 	.byte	0x08
	.zero		1


	//   ....[16]....
        /*0180*/ 	.word	0x000006c0
        /*0184*/ 	.word	0x000000ff
        /*0188*/ 	.word	0x00000090
        /*018c*/ 	.short	0x0100
        /*018e*/ 	.byte	0x10
	.zero		1


	//   ....[17]....
        /*0190*/ 	.word	0x00000730
        /*0194*/ 	.word	0x000000ff
        /*0198*/ 	.word	0x00000098
        /*019c*/ 	.short	0x0100
        /*019e*/ 	.byte	0x10
	.zero		1


	//   ....[18]....
        /*01a0*/ 	.word	0x00001470
        /*01a4*/ 	.word	0x00000003
        /*01a8*/ 	.word	0x00000000
        /*01ac*/ 	.short	0x010a
        /*01ae*/ 	.byte	0x3f
	.zero		1


	//   ....[19]....
        /*01b0*/ 	.word	0x000014b0
        /*01b4*/ 	.word	0x00000003
        /*01b8*/ 	.word	0x00000000
        /*01bc*/ 	.short	0x010a
        /*01be*/ 	.byte	0x3f
	.zero		1


	//   ....[20]....
        /*01c0*/ 	.word	0x00001830
        /*01c4*/ 	.word	0x00000004
        /*01c8*/ 	.word	0x00000000
        /*01cc*/ 	.short	0x010a
        /*01ce*/ 	.byte	0x3f
	.zero		1


	//   ....[21]....
        /*01d0*/ 	.word	0x00001870
        /*01d4*/ 	.word	0x00000004
        /*01d8*/ 	.word	0x00000000
        /*01dc*/ 	.short	0x010a
        /*01de*/ 	.byte	0x3f
	.zero		1


	//   ....[22]....
        /*01e0*/ 	.word	0x00001ab0
        /*01e4*/ 	.word	0x00000003
        /*01e8*/ 	.word	0x00000000
        /*01ec*/ 	.short	0x0101
        /*01ee*/ 	.byte	0x3f
	.zero		1


	//   ....[23]....
        /*01f0*/ 	.word	0x00001c80
        /*01f4*/ 	.word	0x00000000
        /*01f8*/ 	.word	0x00000000
        /*01fc*/ 	.short	0x0101
        /*01fe*/ 	.byte	0x3f
	.zero		1


	//   ....[24]....
        /*0200*/ 	.word	0x0000c510
        /*0204*/ 	.word	0x0000000d
        /*0208*/ 	.word	0x00000040
        /*020c*/ 	.short	0x010a
        /*020e*/ 	.byte	0x3f
	.zero		1


	//   ....[25]....
        /*0210*/ 	.word	0x0000c8f0
        /*0214*/ 	.word	0x00000003
        /*0218*/ 	.word	0x00000098
        /*021c*/ 	.short	0x0101
        /*021e*/ 	.byte	0x3f
	.zero		1


	//   ....[26]....
        /*0220*/ 	.word	0x0000d040
        /*0224*/ 	.word	0x00000007
        /*0228*/ 	.word	0x00000000
        /*022c*/ 	.short	0x010a
        /*022e*/ 	.byte	0x3f
	.zero		1


	//   ....[27]....
        /*0230*/ 	.word	0x0000d0c0
        /*0234*/ 	.word	0x00000009
        /*0238*/ 	.word	0x00000000
        /*023c*/ 	.short	0x010a
        /*023e*/ 	.byte	0x3f
	.zero		1


	//   ....[28]....
        /*0240*/ 	.word	0x0000d150
        /*0244*/ 	.word	0x00000006
        /*0248*/ 	.word	0x00000000
        /*024c*/ 	.short	0x010a
        /*024e*/ 	.byte	0x3f
	.zero		1


	//   ....[29]....
        /*0250*/ 	.word	0x0000d1e0
        /*0254*/ 	.word	0x00000009
        /*0258*/ 	.word	0x00000000
        /*025c*/ 	.short	0x010a
        /*025e*/ 	.byte	0x3f
	.zero		1


	//   ....[30]....
        /*0260*/ 	.word	0x0000d270
        /*0264*/ 	.word	0x00000006
        /*0268*/ 	.word	0x00000000
        /*026c*/ 	.short	0x010a
        /*026e*/ 	.byte	0x3f
	.zero		1


	//   ....[31]....
        /*0270*/ 	.word	0x0000d300
        /*0274*/ 	.word	0x00000009
        /*0278*/ 	.word	0x00000000
        /*027c*/ 	.short	0x010a
        /*027e*/ 	.byte	0x3f
	.zero		1


	//   ....[32]....
        /*0280*/ 	.word	0x0000d390
        /*0284*/ 	.word	0x00000006
        /*0288*/ 	.word	0x00000000
        /*028c*/ 	.short	0x010a
        /*028e*/ 	.byte	0x3f
	.zero		1


	//   ....[33]....
        /*0290*/ 	.word	0x0000d420
        /*0294*/ 	.word	0x00000003
        /*0298*/ 	.word	0x00000000
        /*029c*/ 	.short	0x010a
        /*029e*/ 	.byte	0x3f
	.zero		1


	//   ....[34]....
        /*02a0*/ 	.word	0x0000d480
        /*02a4*/ 	.word	0x00000003
        /*02a8*/ 	.word	0x00000000
        /*02ac*/ 	.short	0x010a
        /*02ae*/ 	.byte	0x3f
	.zero		1


	//   ....[35]....
        /*02b0*/ 	.word	0x0000d4d0
        /*02b4*/ 	.word	0x00000004
        /*02b8*/ 	.word	0x00000000
        /*02bc*/ 	.short	0x010a
        /*02be*/ 	.byte	0x3f
	.zero		1


	//   ....[36]....
        /*02c0*/ 	.word	0x0000d5a0
        /*02c4*/ 	.word	0x0000000d
        /*02c8*/ 	.word	0x00000040
        /*02cc*/ 	.short	0x010a
        /*02ce*/ 	.byte	0x3f
	.zero		1


	//   ....[37]....
        /*02d0*/ 	.word	0x0000d670
        /*02d4*/ 	.word	0x00000007
        /*02d8*/ 	.word	0x00000000
        /*02dc*/ 	.short	0x010a
        /*02de*/ 	.byte	0x3f
	.zero		1


	//   ....[38]....
        /*02e0*/ 	.word	0x0000d6c0
        /*02e4*/ 	.word	0x00000009
        /*02e8*/ 	.word	0x00000000
        /*02ec*/ 	.short	0x010a
        /*02ee*/ 	.byte	0x3f
	.zero		1


	//   ....[39]....
        /*02f0*/ 	.word	0x0000d710
        /*02f4*/ 	.word	0x00000006
        /*02f8*/ 	.word	0x00000000
        /*02fc*/ 	.short	0x010a
        /*02fe*/ 	.byte	0x3f
	.zero		1


	//   ....[40]....
        /*0300*/ 	.word	0x0000d760
        /*0304*/ 	.word	0x00000009
        /*0308*/ 	.word	0x00000000
        /*030c*/ 	.short	0x010a
        /*030e*/ 	.byte	0x3f
	.zero		1


	//   ....[41]....
        /*0310*/ 	.word	0x0000d7b0
        /*0314*/ 	.word	0x00000006
        /*0318*/ 	.word	0x00000000
        /*031c*/ 	.short	0x010a
        /*031e*/ 	.byte	0x3f
	.zero		1


	//   ....[42]....
        /*0320*/ 	.word	0x0000d800
        /*0324*/ 	.word	0x00000009
        /*0328*/ 	.word	0x00000000
        /*032c*/ 	.short	0x010a
        /*032e*/ 	.byte	0x3f
	.zero		1


	//   ....[43]....
        /*0330*/ 	.word	0x0000d850
        /*0334*/ 	.word	0x00000006
        /*0338*/ 	.word	0x00000000
        /*033c*/ 	.short	0x010a
        /*033e*/ 	.byte	0x3f
	.zero		1


	//----- nvinfo : EIATTR_NUM_MBARRIERS
	.align		4
.L_35:
        /*0340*/ 	.byte	0x03, 0x38
        /*0342*/ 	.short	0x0012


	//----- nvinfo : EIATTR_EXIT_INSTR_OFFSETS
	.align		4
        /*0344*/ 	.byte	0x04, 0x1c
        /*0346*/ 	.short	(.L_37 - .L_36)


	//   ....[0]....
.L_36:
        /*0348*/ 	.word	0x00000790


	//   ....[1]....
        /*034c*/ 	.word	0x00001100


	//   ....[2]....
        /*0350*/ 	.word	0x0000bac0


	//   ....[3]....
        /*0354*/ 	.word	0x0000c1b0


	//   ....[4]....
        /*0358*/ 	.word	0x0000d470


	//----- nvinfo : EIATTR_MAX_THREADS
	.align		4
.L_37:
        /*035c*/ 	.byte	0x04, 0x05
        /*035e*/ 	.short	(.L_39 - .L_38)
.L_38:
        /*0360*/ 	.word	0x00000180
        /*0364*/ 	.word	0x00000001
        /*0368*/ 	.word	0x00000001


	//----- nvinfo : EIATTR_CRS_STACK_SIZE
	.align		4
.L_39:
        /*036c*/ 	.byte	0x04, 0x1e
        /*036e*/ 	.short	(.L_41 - .L_40)
.L_40:
        /*0370*/ 	.word	0x00000000


	//----- nvinfo : EIATTR_CBANK_PARAM_SIZE
	.align		4
.L_41:
        /*0374*/ 	.byte	0x03, 0x19
        /*0376*/ 	.short	0x0470


	//----- nvinfo : EIATTR_PARAM_CBANK
	.align		4
        /*0378*/ 	.byte	0x04, 0x0a
        /*037a*/ 	.short	(.L_43 - .L_42)
	.align		4
.L_42:
        /*037c*/ 	.word	index@(.nv.constant0._ZN7cutlass13device_kernelINS_4gemm6kernel13GemmUniversalIN4cute5tupleIJiiiiEEENS1_10collective13CollectiveMmaINS1_34MainloopSm90TmaGmmaWarpSpecializedILi8ENS5_IJNS4_1CILi1EEESB_SB_EEENS1_35KernelTmaWarpSpecializedCooperativeEEENS5_IJNSA_ILi256EEENSA_ILi192EEENSA_ILi64EEEEEEaNS5_IJlSB_lEEEaSJ_NS4_8TiledMMAINS4_8MMA_AtomIJNS4_4SM904GMMA27MMA_64x192x32_S32S8S8_SS_TNEEEENS4_6LayoutINS5_IJNSA_ILi2EEESB_SB_EEENS5_IJSB_NSA_ILi0EEEST_EEEEENS5_IJNS4_10UnderscoreESW_SW_EEEEENS4_13SM90_TMA_LOADENS4_14ComposedLayoutINS4_7SwizzleILi2ELi4ELi3EEENS4_18smem_ptr_flag_bitsILi8EEENSQ_INS5_IJNSA_ILi8EEESH_EEENS5_IJSH_SB_EEEEEEEvNS4_8identityESZ_S19_vS1A_EENS_8epilogue10collective6detail29Sm90TmaWarpSpecializedAdapterINS1D_15DefaultEpilogueIaSJ_SJ_NS1C_6thread17LinearCombinationIaLi1EiiLNS1H_9ScaleType4KindE0ELNS_15FloatRoundStyleE2EaEENS1_15EpilogueDefaultEEEEEvvEEEEvNT_6ParamsE)
        /*0380*/ 	.short	0x0210
        /*0382*/ 	.short	0x0470


	//----- nvinfo : EIATTR_SW_WAR
	.align		4
.L_43:
        /*0384*/ 	.byte	0x04, 0x36
        /*0386*/ 	.short	(.L_45 - .L_44)
.L_44:
        /*0388*/ 	.word	0x00000008
.L_45:


//--------------------- .nv.callgraph             --------------------------
	.section	.nv.callgraph,"",@"SHT_CUDA_CALLGRAPH"
	.align	4
	.sectionentsize	8
	.align		4
        /*0000*/ 	.word	0x00000000
	.align		4
        /*0004*/ 	.word	0xffffffff
	.align		4
        /*0008*/ 	.word	index@(_ZN7cutlass13device_kernelINS_4gemm6kernel13GemmUniversalIN4cute5tupleIJiiiiEEENS1_10collective13CollectiveMmaINS1_34MainloopSm90TmaGmmaWarpSpecializedILi8ENS5_IJNS4_1CILi1EEESB_SB_EEENS1_35KernelTmaWarpSpecializedCooperativeEEENS5_IJNSA_ILi256EEENSA_ILi192EEENSA_ILi64EEEEEEaNS5_IJlSB_lEEEaSJ_NS4_8TiledMMAINS4_8MMA_AtomIJNS4_4SM904GMMA27MMA_64x192x32_S32S8S8_SS_TNEEEENS4_6LayoutINS5_IJNSA_ILi2EEESB_SB_EEENS5_IJSB_NSA_ILi0EEEST_EEEEENS5_IJNS4_10UnderscoreESW_SW_EEEEENS4_13SM90_TMA_LOADENS4_14ComposedLayoutINS4_7SwizzleILi2ELi4ELi3EEENS4_18smem_ptr_flag_bitsILi8EEENSQ_INS5_IJNSA_ILi8EEESH_EEENS5_IJSH_SB_EEEEEEEvNS4_8identityESZ_S19_vS1A_EENS_8epilogue10collective6detail29Sm90TmaWarpSpecializedAdapterINS1D_15DefaultEpilogueIaSJ_SJ_NS1C_6thread17LinearCombinationIaLi1EiiLNS1H_9ScaleType4KindE0ELNS_15FloatRoundStyleE2EaEENS1_15EpilogueDefaultEEEEEvvEEEEvNT_6ParamsE)
	.align		4
        /*000c*/ 	.word	index@(__assertfail)
	.align		4
        /*0010*/ 	.word	0x00000000
	.align		4
        /*0014*/ 	.word	0xfffffffe
	.align		4
        /*0018*/ 	.word	0x00000000
	.align		4
        /*001c*/ 	.word	0xfffffffd
	.align		4
        /*0020*/ 	.word	0x00000000
	.align		4
        /*0024*/ 	.word	0xfffffffc


//--------------------- .nv.constant4             --------------------------
	.section	.nv.constant4,"a",@progbits
	.align	8
	.align		8
.nv.constant4:
        /*0000*/ 	.dword	__assertfail
	.align		8
        /*0008*/ 	.dword	__unnamed_1
	.align		8
        /*0010*/ 	.dword	_ZN40_INTERNAL_16c04cbb_4_k_cu_f28b3d89_112484cuda3std3__45__cpo5beginE
	.align		8
        /*0018*/ 	.dword	_ZN40_INTERNAL_16c04cbb_4_k_cu_f28b3d89_112484cuda3std3__45__cpo3endE
	.align		8
        /*0020*/ 	.dword	_ZN40_INTERNAL_16c04cbb_4_k_cu_f28b3d89_112484cuda3std3__45__cpo6cbeginE
	.align		8
        /*0028*/ 	.dword	_ZN40_INTERNAL_16c04cbb_4_k_cu_f28b3d89_112484cuda3std3__45__cpo4cendE
	.align		8
        /*0030*/ 	.dword	_ZN40_INTERNAL_16c04cbb_4_k_cu_f28b3d89_112484cuda3std3__442_GLOBAL__N__16c04cbb_4_k_cu_f28b3d89_112486ignoreE
	.align		8
        /*0038*/ 	.dword	_ZN40_INTERNAL_16c04cbb_4_k_cu_f28b3d89_112484cuda3std3__419piecewise_constructE
	.align		8
        /*0040*/ 	.dword	_ZN40_INTERNAL_16c04cbb_4_k_cu_f28b3d89_112484cuda3std3__48in_placeE
	.align		8
        /*0048*/ 	.dword	_ZN40_INTERNAL_16c04cbb_4_k_cu_f28b3d89_112484cuda3std6ranges3__45__cpo4swapE
	.align		8
        /*0050*/ 	.dword	_ZN40_INTERNAL_16c04cbb_4_k_cu_f28b3d89_112484cuda3std6ranges3__45__cpo9iter_moveE
	.align		8
        /*0058*/ 	.dword	_ZN40_INTERNAL_16c04cbb_4_k_cu_f28b3d89_112484cute7productE
	.align		8
        /*0060*/ 	.dword	_ZN40_INTERNAL_16c04cbb_4_k_cu_f28b3d89_112484cute1_E
	.align		8
        /*0068*/ 	.dword	$str$22
	.align		8
        /*0070*/ 	.dword	$str$23


//--------------------- .text._ZN7cutlass13device_kernelINS_4gemm6kernel13GemmUniversalIN4cute5tupleIJiiiiEEENS1_10collective13CollectiveMmaINS1_34MainloopSm90TmaGmmaWarpSpecializedILi8ENS5_IJNS4_1CILi1EEESB_SB_EEENS1_35KernelTmaWarpSpecializedCooperativeEEENS5_IJNSA_ILi256EEENSA_ILi192EEENSA_ILi64EEEEEEaNS5_IJlSB_lEEEaSJ_NS4_8TiledMMAINS4_8MMA_AtomIJNS4_4SM904GMMA27MMA_64x192x32_S32S8S8_SS_TNEEEENS4_6LayoutINS5_IJNSA_ILi2EEESB_SB_EEENS5_IJSB_NSA_ILi0EEEST_EEEEENS5_IJNS4_10UnderscoreESW_SW_EEEEENS4_13SM90_TMA_LOADENS4_14ComposedLayoutINS4_7SwizzleILi2ELi4ELi3EEENS4_18smem_ptr_flag_bitsILi8EEENSQ_INS5_IJNSA_ILi8EEESH_EEENS5_IJSH_SB_EEEEEEEvNS4_8identityESZ_S19_vS1A_EENS_8epilogue10collective6detail29Sm90TmaWarpSpecializedAdapterINS1D_15DefaultEpilogueIaSJ_SJ_NS1C_6thread17LinearCombinationIaLi1EiiLNS1H_9ScaleType4KindE0ELNS_15FloatRoundStyleE2EaEENS1_15EpilogueDefaultEEEEEvvEEEEvNT_6ParamsE --------------------------
	.section	.text._ZN7cutlass13device_kernelINS_4gemm6kernel13GemmUniversalIN4cute5tupleIJiiiiEEENS1_10collective13CollectiveMmaINS1_34MainloopSm90TmaGmmaWarpSpecializedILi8ENS5_IJNS4_1CILi1EEESB_SB_EEENS1_35KernelTmaWarpSpecializedCooperativeEEENS5_IJNSA_ILi256EEENSA_ILi192EEENSA_ILi64EEEEEEaNS5_IJlSB_lEEEaSJ_NS4_8TiledMMAINS4_8MMA_AtomIJNS4_4SM904GMMA27MMA_64x192x32_S32S8S8_SS_TNEEEENS4_6LayoutINS5_IJNSA_ILi2EEESB_SB_EEENS5_IJSB_NSA_ILi0EEEST_EEEEENS5_IJNS4_10UnderscoreESW_SW_EEEEENS4_13SM90_TMA_LOADENS4_14ComposedLayoutINS4_7SwizzleILi2ELi4ELi3EEENS4_18smem_ptr_flag_bitsILi8EEENSQ_INS5_IJNSA_ILi8EEESH_EEENS5_IJSH_SB_EEEEEEEvNS4_8identityESZ_S19_vS1A_EENS_8epilogue10collective6detail29Sm90TmaWarpSpecializedAdapterINS1D_15DefaultEpilogueIaSJ_SJ_NS1C_6thread17LinearCombinationIaLi1EiiLNS1H_9ScaleType4KindE0ELNS_15FloatRoundStyleE2EaEENS1_15EpilogueDefaultEEEEEvvEEEEvNT_6ParamsE,"ax",@progbits
	.align	128
.text._ZN7cutlass13device_kernelINS_4gemm6kernel13GemmUniversalIN4cute5tupleIJiiiiEEENS1_10collective13CollectiveMmaINS1_34MainloopSm90TmaGmmaWarpSpecializedILi8ENS5_IJNS4_1CILi1EEESB_SB_EEENS1_35KernelTmaWarpSpecializedCooperativeEEENS5_IJNSA_ILi256EEENSA_ILi192EEENSA_ILi64EEEEEEaNS5_IJlSB_lEEEaSJ_NS4_8TiledMMAINS4_8MMA_AtomIJNS4_4SM904GMMA27MMA_64x192x32_S32S8S8_SS_TNEEEENS4_6LayoutINS5_IJNSA_ILi2EEESB_SB_EEENS5_IJSB_NSA_ILi0EEEST_EEEEENS5_IJNS4_10UnderscoreESW_SW_EEEEENS4_13SM90_TMA_LOADENS4_14ComposedLayoutINS4_7SwizzleILi2ELi4ELi3EEENS4_18smem_ptr_flag_bitsILi8EEENSQ_INS5_IJNSA_ILi8EEESH_EEENS5_IJSH_SB_EEEEEEEvNS4_8identityESZ_S19_vS1A_EENS_8epilogue10collective6detail29Sm90TmaWarpSpecializedAdapterINS1D_15DefaultEpilogueIaSJ_SJ_NS1C_6thread17LinearCombinationIaLi1EiiLNS1H_9ScaleType4KindE0ELNS_15FloatRoundStyleE2EaEENS1_15EpilogueDefaultEEEEEvvEEEEvNT_6ParamsE:
        .type           _ZN7cutlass13device_kernelINS_4gemm6kernel13GemmUniversalIN4cute5tupleIJiiiiEEENS1_10collective13CollectiveMmaINS1_34MainloopSm90TmaGmmaWarpSpecializedILi8ENS5_IJNS4_1CILi1EEESB_SB_EEENS1_35KernelTmaWarpSpecializedCooperativeEEENS5_IJNSA_ILi256EEENSA_ILi192EEENSA_ILi64EEEEEEaNS5_IJlSB_lEEEaSJ_NS4_8TiledMMAINS4_8MMA_AtomIJNS4_4SM904GMMA27MMA_64x192x32_S32S8S8_SS_TNEEEENS4_6LayoutINS5_IJNSA_ILi2EEESB_SB_EEENS5_IJSB_NSA_ILi0EEEST_EEEEENS5_IJNS4_10UnderscoreESW_SW_EEEEENS4_13SM90_TMA_LOADENS4_14ComposedLayoutINS4_7SwizzleILi2ELi4ELi3EEENS4_18smem_ptr_flag_bitsILi8EEENSQ_INS5_IJNSA_ILi8EEESH_EEENS5_IJSH_SB_EEEEEEEvNS4_8identityESZ_S19_vS1A_EENS_8epilogue10collective6detail29Sm90TmaWarpSpecializedAdapterINS1D_15DefaultEpilogueIaSJ_SJ_NS1C_6thread17LinearCombinationIaLi1EiiLNS1H_9ScaleType4KindE0ELNS_15FloatRoundStyleE2EaEENS1_15EpilogueDefaultEEEEEvvEEEEvNT_6ParamsE,@function
        .size           _ZN7cutlass13device_kernelINS_4gemm6kernel13GemmUniversalIN4cute5tupleIJiiiiEEENS1_10collective13CollectiveMmaINS1_34MainloopSm90TmaGmmaWarpSpecializedILi8ENS5_IJNS4_1CILi1EEESB_SB_EEENS1_35KernelTmaWarpSpecializedCooperativeEEENS5_IJNSA_ILi256EEENSA_ILi192EEENSA_ILi64EEEEEEaNS5_IJlSB_lEEEaSJ_NS4_8TiledMMAINS4_8MMA_AtomIJNS4_4SM904GMMA27MMA_64x192x32_S32S8S8_SS_TNEEEENS4_6LayoutINS5_IJNSA_ILi2EEESB_SB_EEENS5_IJSB_NSA_ILi0EEEST_EEEEENS5_IJNS4_10UnderscoreESW_SW_EEEEENS4_13SM90_TMA_LOADENS4_14ComposedLayoutINS4_7SwizzleILi2ELi4ELi3EEENS4_18smem_ptr_flag_bitsILi8EEENSQ_INS5_IJNSA_ILi8EEESH_EEENS5_IJSH_SB_EEEEEEEvNS4_8identityESZ_S19_vS1A_EENS_8epilogue10collective6detail29Sm90TmaWarpSpecializedAdapterINS1D_15DefaultEpilogueIaSJ_SJ_NS1C_6thread17LinearCombinationIaLi1EiiLNS1H_9ScaleType4KindE0ELNS_15FloatRoundStyleE2EaEENS1_15EpilogueDefaultEEEEEvvEEEEvNT_6ParamsE,(.L_x_463 - _ZN7cutlass13device_kernelINS_4gemm6kernel13GemmUniversalIN4cute5tupleIJiiiiEEENS1_10collective13CollectiveMmaINS1_34MainloopSm90TmaGmmaWarpSpecializedILi8ENS5_IJNS4_1CILi1EEESB_SB_EEENS1_35KernelTmaWarpSpecializedCooperativeEEENS5_IJNSA_ILi256EEENSA_ILi192EEENSA_ILi64EEEEEEaNS5_IJlSB_lEEEaSJ_NS4_8TiledMMAINS4_8MMA_AtomIJNS4_4SM904GMMA27MMA_64x192x32_S32S8S8_SS_TNEEEENS4_6LayoutINS5_IJNSA_ILi2EEESB_SB_EEENS5_IJSB_NSA_ILi0EEEST_EEEEENS5_IJNS4_10UnderscoreESW_SW_EEEEENS4_13SM90_TMA_LOADENS4_14ComposedLayoutINS4_7SwizzleILi2ELi4ELi3EEENS4_18smem_ptr_flag_bitsILi8EEENSQ_INS5_IJNSA_ILi8EEESH_EEENS5_IJSH_SB_EEEEEEEvNS4_8identityESZ_S19_vS1A_EENS_8epilogue10collective6detail29Sm90TmaWarpSpecializedAdapterINS1D_15DefaultEpilogueIaSJ_SJ_NS1C_6thread17LinearCombinationIaLi1EiiLNS1H_9ScaleType4KindE0ELNS_15FloatRoundStyleE2EaEENS1_15EpilogueDefaultEEEEEvvEEEEvNT_6ParamsE)
        .other          _ZN7cutlass13device_kernelINS_4gemm6kernel13GemmUniversalIN4cute5tupleIJiiiiEEENS1_10collective13CollectiveMmaINS1_34MainloopSm90TmaGmmaWarpSpecializedILi8ENS5_IJNS4_1CILi1EEESB_SB_EEENS1_35KernelTmaWarpSpecializedCooperativeEEENS5_IJNSA_ILi256EEENSA_ILi192EEENSA_ILi64EEEEEEaNS5_IJlSB_lEEEaSJ_NS4_8TiledMMAINS4_8MMA_AtomIJNS4_4SM904GMMA27MMA_64x192x32_S32S8S8_SS_TNEEEENS4_6LayoutINS5_IJNSA_ILi2EEESB_SB_EEENS5_IJSB_NSA_ILi0EEEST_EEEEENS5_IJNS4_10UnderscoreESW_SW_EEEEENS4_13SM90_TMA_LOADENS4_14ComposedLayoutINS4_7SwizzleILi2ELi4ELi3EEENS4_18smem_ptr_flag_bitsILi8EEENSQ_INS5_IJNSA_ILi8EEESH_EEENS5_IJSH_SB_EEEEEEEvNS4_8identityESZ_S19_vS1A_EENS_8epilogue10collective6detail29Sm90TmaWarpSpecializedAdapterINS1D_15DefaultEpilogueIaSJ_SJ_NS1C_6thread17LinearCombinationIaLi1EiiLNS1H_9ScaleType4KindE0ELNS_15FloatRoundStyleE2EaEENS1_15EpilogueDefaultEEEEEvvEEEEvNT_6ParamsE,@"STO_CUDA_ENTRY STV_DEFAULT"
_ZN7cutlass13device_kernelINS_4gemm6kernel13GemmUniversalIN4cute5tupleIJiiiiEEENS1_10collective13CollectiveMmaINS1_34MainloopSm90TmaGmmaWarpSpecializedILi8ENS5_IJNS4_1CILi1EEESB_SB_EEENS1_35KernelTmaWarpSpecializedCooperativeEEENS5_IJNSA_ILi256EEENSA_ILi192EEENSA_ILi64EEEEEEaNS5_IJlSB_lEEEaSJ_NS4_8TiledMMAINS4_8MMA_AtomIJNS4_4SM904GMMA27MMA_64x192x32_S32S8S8_SS_TNEEEENS4_6LayoutINS5_IJNSA_ILi2EEESB_SB_EEENS5_IJSB_NSA_ILi0EEEST_EEEEENS5_IJNS4_10UnderscoreESW_SW_EEEEENS4_13SM90_TMA_LOADENS4_14ComposedLayoutINS4_7SwizzleILi2ELi4ELi3EEENS4_18smem_ptr_flag_bitsILi8EEENSQ_INS5_IJNSA_ILi8EEESH_EEENS5_IJSH_SB_EEEEEEEvNS4_8identityESZ_S19_vS1A_EENS_8epilogue10collective6detail29Sm90TmaWarpSpecializedAdapterINS1D_15DefaultEpilogueIaSJ_SJ_NS1C_6thread17LinearCombinationIaLi1EiiLNS1H_9ScaleType4KindE0ELNS_15FloatRoundStyleE2EaEENS1_15EpilogueDefaultEEEEEvvEEEEvNT_6ParamsE:
[----:B------:R-:W0:Y:S01]  /*0000*/  LDC R1, c[0x0][0x28] ;  /* 0x00000a00ff017b82 */ /* 0x000e220000000800 */
[----:B------:R-:W1:Y:S01]  /*0010*/  S2R R2, SR_TID.X ;  /* 0x0000000000027919 */ /* 0x000e620000002100 */
[----:B------:R-:W-:Y:S01]  /*0020*/  ELECT P0, URZ, PT ;  /* 0x00000000003f782f */ /* 0x000fe20003800000 */
[----:B------:R-:W-:Y:S01]  /*0030*/  BSSY B0, `(.L_x_0) ;  /* 0x0000015000007945 */ /* 0x000fe20003800000 */
[--C-:B-1----:R-:W-:Y:S02]  /*0040*/  SHF.R.U32.HI R0, RZ, 0x5, R2.reuse ;  /* 0x00000005ff007819 */ /* 0x102fe40000011602 */
[----:B------:R-:W-:-:S03]  /*0050*/  SHF.R.U32.HI R3, RZ, 0x7, R2 ;  /* 0x00000007ff037819 */ /* 0x000fc60000011602 */
[----:B------:R-:W1:Y:S04]  /*0060*/  SHFL.IDX PT, R4, R0, RZ, 0x1f ;  /* 0x00001fff00047589 */ /* 0x000e6800000e0000 */
[----:B------:R-:W2:Y:S01]  /*0070*/  SHFL.IDX PT, R3, R3, RZ, 0x1f ;  /* 0x00001fff03037589 */ /* 0x000ea200000e0000 */
[----:B-1----:R-:W-:Y:S02]  /*0080*/  R2UR UR10, R4 ;  /* 0x00000000040a72ca */ /* 0x002fe400000e0000 */
[----:B--2---:R-:W-:-:S11]  /*0090*/  R2UR UR5, R3 ;  /* 0x00000000030572ca */ /* 0x004fd600000e0000 */
[----:B------:R-:W-:Y:S02]  /*00a0*/  USHF.R.S32.HI UR4, URZ, 0x1f, UR10 ;  /* 0x0000001f3f047899 */ /* 0x000fe4000801140a */
[----:B------:R-:W-:Y:S02]  /*00b0*/  ISETP.NE.OR P0, PT, RZ, UR10, !P0 ;  /* 0x0000000aff007c0c */ /* 0x000fe4000c705670 */
[----:B------:R-:W-:-:S04]  /*00c0*/  ULEA.HI UR4, UR4, UR10, URZ, 0x2 ;  /* 0x0000000a04047291 */ /* 0x000fc8000f8f103f */
[----:B------:R-:W-:-:S04]  /*00d0*/  ULOP3.LUT UR4, UR4, 0xfffffffc, URZ, 0xc0, !UPT ;  /* 0xfffffffc04047892 */ /* 0x000fc8000f8ec03f */
[----:B------:R-:W-:-:S03]  /*00e0*/  UIADD3 UR10, UR10, -UR4, URZ ;  /* 0x800000040a0a7290 */ /* 0x000fc6000fffe03f */
[----:B0-----:R-:W-:Y:S09]  /*00f0*/  @P0 BRA `(.L_x_1) ;  /* 0x0000000000200947 */ /* 0x001ff20003800000 */
[----:B------:R-:W-:Y:S02]  /*0100*/  ULDC.64 UR6, c[0x0][0x198] ;  /* 0x0000660000067ab9 */ /* 0x000fe40000000a00 */
[----:B------:R-:W-:Y:S02]  /*0110*/  UIADD3 UR8, UP0, UR6, 0xf0, URZ ;  /* 0x000000f006087890 */ /* 0x000fe4000ff1e03f */
[----:B------:R-:W-:Y:S02]  /*0120*/  UIADD3 UR6, UP1, UR6, 0x1f0, URZ ;  /* 0x000001f006067890 */ /* 0x000fe4000ff3e03f */
[----:B------:R-:W-:Y:S02]  /*0130*/  UIADD3.X UR9, URZ, UR7, URZ, UP0, !UPT ;  /* 0x000000073f097290 */ /* 0x000fe400087fe43f */
[----:B------:R-:W-:-:S07]  /*0140*/  UIADD3.X UR7, URZ, UR7, URZ, UP1, !UPT ;  /* 0x000000073f077290 */ /* 0x000fce0008ffe43f */
[----:B------:R0:W-:Y:S02]  /*0150*/  UTMACCTL.PF [UR8] ;  /* 0x00000000080079b9 */ /* 0x0001e40008040000 */
[----:B------:R0:W-:Y:S02]  /*0160*/  UTMACCTL.PF [UR6] ;  /* 0x00000000060079b9 */ /* 0x0001e40008040000 */
[----:B0-----:R-:W-:Y:S01]  /*0170*/  NOP ;  /* 0x0000000000007918 */ /* 0x001fe20000000000 */
.L_x_1:
[----:B------:R-:W-:Y:S05]  /*0180*/  BSYNC B0 ;  /* 0x0000000000007941 */ /* 0x000fea0003800000 */
.L_x_0:
[----:B------:R-:W0:Y:S01]  /*0190*/  SHFL.IDX PT, R3, R0, RZ, 0x1f ;  /* 0x00001fff00037589 */ /* 0x000e2200000e0000 */
[----:B------:R-:W-:Y:S01]  /*01a0*/  UISETP.NE.AND UP0, UPT, UR10, 0x3, UPT ;  /* 0x000000030a00788c */ /* 0x000fe2000bf05270 */
[----:B------:R-:W-:Y:S01]  /*01b0*/  ISETP.NE.AND P1, PT, RZ, UR5, PT ;  /* 0x00000005ff007c0c */ /* 0x000fe2000bf25270 */
[----:B------:R-:W-:Y:S02]  /*01c0*/  UIADD3 UR18, UR5, -0x1, URZ ;  /* 0xffffffff05127890 */ /* 0x000fe4000fffe03f */
[----:B------:R-:W-:Y:S02]  /*01d0*/  UISETP.EQ.OR UP0, UPT, UR10, URZ, !UP0 ;  /* 0x0000003f0a00728c */ /* 0x000fe4000c702670 */
[----:B------:R-:W-:Y:S02]  /*01e0*/  UISETP.GE.U32.AND UP1, UPT, UR18, 0x2, UPT ;  /* 0x000000021200788c */ /* 0x000fe4000bf26070 */
[----:B------:R-:W-:-:S04]  /*01f0*/  UISETP.EQ.AND UP0, UPT, UR5, URZ, UP0 ;  /* 0x0000003f0500728c */ /* 0x000fc80008702270 */
[----:B------:R-:W-:-:S04]  /*0200*/  USEL UR40, URZ, 0x1, !UP0 ;  /* 0x000000013f287887 */ /* 0x000fc8000c000000 */
[----:B------:R-:W-:Y:S01]  /*0210*/  USEL UR40, UR40, 0x2, UP1 ;  /* 0x0000000228287887 */ /* 0x000fe20008800000 */
[----:B0-----:R-:W-:-:S13]  /*0220*/  ISETP.NE.AND P0, PT, R3, RZ, PT ;  /* 0x000000ff0300720c */ /* 0x001fda0003f05270 */
[----:B------:R-:W-:Y:S05]  /*0230*/  @P0 BRA `(.L_x_2) ;  /* 0x0000000000840947 */ /* 0x000fea0003800000 */
[----:B------:R-:W-:Y:S01]  /*0240*/  ELECT P0, URZ, PT ;  /* 0x00000000003f782f */ /* 0x000fe20003800000 */
[----:B------:R-:W-:-:S12]  /*0250*/  BSSY B0, `(.L_x_2) ;  /* 0x000001f000007945 */ /* 0x000fd80003800000 */
[----:B------:R-:W-:Y:S05]  /*0260*/  @!P0 BRA `(.L_x_3) ;  /* 0x0000000000748947 */ /* 0x000fea0003800000 */
[----:B------:R-:W0:Y:S01]  /*0270*/  S2UR UR8, SR_CgaCtaId ;  /* 0x00000000000879c3 */ /* 0x000e220000008800 */
[----:B------:R-:W-:Y:S01]  /*0280*/  UMOV UR4, 0x400 ;  /* 0x0000040000047882 */ /* 0x000fe20000000000 */
[----:B------:R-:W-:Y:S01]  /*0290*/  UMOV UR5, 0x1 ;  /* 0x0000000100057882 */ /* 0x000fe20000000000 */
[----:B------:R-:W-:Y:S02]  /*02a0*/  UMOV UR6, 0x100 ;  /* 0x0000010000067882 */ /* 0x000fe40000000000 */
[----:B------:R-:W-:-:S04]  /*02b0*/  UIADD3 UR6, -UR6, 0x100000, URZ ;  /* 0x0010000006067890 */ /* 0x000fc8000fffe13f */
[----:B------:R-:W-:Y:S02]  /*02c0*/  USHF.L.U32 UR7, UR6, 0xb, URZ ;  /* 0x0000000b06077899 */ /* 0x000fe4000800063f */
[----:B------:R-:W-:Y:S02]  /*02d0*/  USHF.L.U32 UR6, UR6, 0x1, URZ ;  /* 0x0000000106067899 */ /* 0x000fe4000800063f */
[----:B0-----:R-:W-:Y:S02]  /*02e0*/  ULEA UR8, UR8, UR4, 0x18 ;  /* 0x0000000408087291 */ /* 0x001fe4000f8ec03f */
[----:B------:R-:W-:-:S04]  /*02f0*/  UIADD3 UR4, -UR5, 0x100000, URZ ;  /* 0x0010000005047890 */ /* 0x000fc8000fffe13f */
[----:B------:R-:W-:Y:S02]  /*0300*/  USHF.L.U32 UR5, UR4, 0xb, URZ ;  /* 0x0000000b04057899 */ /* 0x000fe4000800063f */
[----:B------:R-:W-:Y:S01]  /*0310*/  USHF.L.U32 UR4, UR4, 0x1, URZ ;  /* 0x0000000104047899 */ /* 0x000fe2000800063f */
[----:B------:R-:W0:Y:S11]  /*0320*/  FENCE.VIEW.ASYNC.S ;  /* 0x00000000000073c6 */ /* 0x000e360000000000 */
[----:B0-----:R0:W1:Y:S01]  /*0330*/  SYNCS.EXCH.64 URZ, [UR8], UR4 ;  /* 0x00000004083f75b2 */ /* 0x0010620008000100 */
[----:B------:R0:W2:Y:S01]  /*0340*/  SYNCS.EXCH.64 URZ, [UR8+0x40], UR6 ;  /* 0x00004006083f75b2 */ /* 0x0000a20008000100 */
[----:B------:R0:W3:Y:S01]  /*0350*/  SYNCS.EXCH.64 URZ, [UR8+0x8], UR4 ;  /* 0x00000804083f75b2 */ /* 0x0000e20008000100 */
[----:B------:R0:W4:Y:S01]  /*0360*/  SYNCS.EXCH.64 URZ, [UR8+0x48], UR6 ;  /* 0x00004806083f75b2 */ /* 0x0001220008000100 */
[----:B------:R0:W0:Y:S01]  /*0370*/  SYNCS.EXCH.64 URZ, [UR8+0x10], UR4 ;  /* 0x00001004083f75b2 */ /* 0x0000220008000100 */
        /* <DEDUP_REMOVED lines=11> */
[----:B------:R-:W-:Y:S01]  /*0430*/  NOP ;  /* 0x0000000000007918 */ /* 0x000fe20000000000 */
.L_x_3:
[----:B0-----:R-:W-:Y:S05]  /*0440*/  BSYNC B0 ;  /* 0x0000000000007941 */ /* 0x001fea0003800000 */
.L_x_2:
[----:B------:R-:W0:Y:S01]  /*0450*/  SHFL.IDX PT, R0, R0, RZ, 0x1f ;  /* 0x00001fff00007589 */ /* 0x000e2200000e0000 */
[----:B------:R-:W-:Y:S01]  /*0460*/  ELECT P0, URZ, PT ;  /* 0x00000000003f782f */ /* 0x000fe20003800000 */
[----:B------:R-:W5:Y:S01]  /*0470*/  S2UR UR17, SR_CTAID.Y ;  /* 0x00000000001179c3 */ /* 0x000f620000002600 */
[----:B------:R-:W-:Y:S01]  /*0480*/  ULDC UR5, c[0x0][0x65c] ;  /* 0x0001970000057ab9 */ /* 0x000fe20000000800 */
[----:B------:R-:W-:Y:S01]  /*0490*/  UMOV UR12, 0x20 ;  /* 0x00000020000c7882 */ /* 0x000fe20000000000 */
[----:B------:R-:W-:Y:S01]  /*04a0*/  UISETP.NE.AND UP2, UPT, UR5, 0x1, UPT ;  /* 0x000000010500788c */ /* 0x000fe2000bf45270 */
[----:B------:R-:W-:Y:S01]  /*04b0*/  NOP ;  /* 0x0000000000007918 */ /* 0x000fe20000000000 */
[----:B------:R-:W-:Y:S02]  /*04c0*/  NOP ;  /* 0x0000000000007918 */ /* 0x000fe40000000000 */
[----:B------:R-:W-:Y:S01]  /*04d0*/  UP2UR UR46, UPR, URZ, 0x4 ;  /* 0x000000043f2e7883 */ /* 0x000fe20008000000 */
[----:B------:R-:W1:Y:S01]  /*04e0*/  S2UR UR4, SR_CTAID.X ;  /* 0x00000000000479c3 */ /* 0x000e620000002500 */
[----:B------:R-:W-:-:S02]  /*04f0*/  PLOP3.LUT P2, PT, PT, PT, UP2, 0x80, 0x0 ;  /* 0x000000000000781c */ /* 0x000fc40003f4f028 */
[----:B------:R-:W-:Y:S02]  /*0500*/  PLOP3.LUT P3, PT, PT, PT, UP2, 0x80, 0x0 ;  /* 0x000000000000781c */ /* 0x000fe40003f6f028 */
[----:B------:R-:W-:Y:S01]  /*0510*/  PLOP3.LUT P4, PT, PT, PT, UP2, 0x80, 0x0 ;  /* 0x000000000000781c */ /* 0x000fe20003f8f028 */
[----:B------:R-:W-:Y:S01]  /*0520*/  @UP2 ULDC UR14, c[0x0][0x10] ;  /* 0x00000400000e2ab9 */ /* 0x000fe20000000800 */
[----:B------:R-:W-:Y:S01]  /*0530*/  @UP2 UMOV UR9, URZ ;  /* 0x0000003f00092c82 */ /* 0x000fe20008000000 */
[----:B------:R-:W-:Y:S01]  /*0540*/  @!UP2 ULDC UR11, c[0x0][0xc] ;  /* 0x00000300000baab9 */ /* 0x000fe20000000800 */
[----:B0-----:R-:W-:Y:S01]  /*0550*/  ISETP.NE.OR P0, PT, R0, RZ, !P0 ;  /* 0x000000ff0000720c */ /* 0x001fe20004705670 */
[----:B-----5:R-:W-:Y:S02]  /*0560*/  @UP2 UMOV UR7, UR17 ;  /* 0x0000001100072c82 */ /* 0x020fe40008000000 */
[----:B------:R-:W-:Y:S01]  /*0570*/  @UP2 UMOV UR8, UR7 ;  /* 0x0000000700082c82 */ /* 0x000fe20008000000 */
[----:B------:R-:W-:Y:S01]  /*0580*/  @!UP2 UMOV UR7, UR17 ;  /* 0x000000110007ac82 */ /* 0x000fe20008000000 */
[----:B-1----:R-:W-:-:S08]  /*0590*/  @UP2 UIMAD.WIDE.U32 UR14, UR4, UR14, UR8 ;  /* 0x0000000e040e22a5 */ /* 0x002fd0000f8e0008 */
[----:B------:R-:W-:Y:S01]  /*05a0*/  VOTEU.ALL UP0, P0 ;  /* 0x00000000003f7886 */ /* 0x000fe20000000000 */
[----:B------:R-:W-:Y:S01]  /*05b0*/  VOTEU.ALL UP1, P0 ;  /* 0x00000000003f7886 */ /* 0x000fe20000020000 */
[----:B------:R-:W-:-:S03]  /*05c0*/  IMAD.U32 R17, RZ, RZ, UR15 ;  /* 0x0000000fff117e24 */ /* 0x000fc6000f8e00ff */
[----:B------:R-:W0:Y:S01]  /*05d0*/  @!UP0 S2UR UR6, SR_CgaCtaId ;  /* 0x00000000000689c3 */ /* 0x000e220000008800 */
[----:B------:R-:W-:Y:S01]  /*05e0*/  @!UP0 UMOV UR5, 0x400 ;  /* 0x0000040000058882 */ /* 0x000fe20000000000 */
[----:B------:R-:W-:-:S04]  /*05f0*/  @!UP0 UIADD3 UR12, -UR12, 0x100000, URZ ;  /* 0x001000000c0c8890 */ /* 0x000fc8000fffe13f */
[----:B------:R-:W-:Y:S02]  /*0600*/  @!UP0 USHF.L.U32 UR13, UR12, 0xb, URZ ;  /* 0x0000000b0c0d8899 */ /* 0x000fe4000800063f */
[----:B------:R-:W-:Y:S01]  /*0610*/  @!UP0 USHF.L.U32 UR12, UR12, 0x1, URZ ;  /* 0x000000010c0c8899 */ /* 0x000fe2000800063f */
[----:B------:R-:W-:Y:S01]  /*0620*/  IMAD.U32 R16, RZ, RZ, UR14 ;  /* 0x0000000eff107e24 */ /* 0x000fe2000f8e00ff */
[----:B0-----:R-:W-:Y:S01]  /*0630*/  @!UP0 ULEA UR16, UR6, UR5, 0x18 ;  /* 0x0000000506108291 */ /* 0x001fe2000f8ec03f */
[----:B------:R-:W-:Y:S02]  /*0640*/  VOTEU.ALL UP0, P0 ;  /* 0x00000000003f7886 */ /* 0x000fe40000000000 */
[----:B------:R-:W-:Y:S01]  /*0650*/  UMOV UR5, URZ ;  /* 0x0000003f00057c82 */ /* 0x000fe20008000000 */
[----:B------:R-:W-:Y:S01]  /*0660*/  @UP2 UMOV UR6, URZ ;  /* 0x0000003f00062c82 */ /* 0x000fe20008000000 */
[----:B------:R-:W-:Y:S01]  /*0670*/  @!UP2 UIMAD.WIDE.U32 UR8, UR11, UR7, UR4 ;  /* 0x000000070b08a2a5 */ /* 0x000fe2000f8e0004 */
[----:B------:R-:W-:Y:S01]  /*0680*/  PLOP3.LUT P0, PT, PT, PT, UP2, 0x80, 0x0 ;  /* 0x000000000000781c */ /* 0x000fe20003f0f028 */
[----:B------:R-:W-:-:S04]  /*0690*/  @UP2 UIADD3 UR6, UR15, UR6, URZ ;  /* 0x000000060f062290 */ /* 0x000fc8000fffe03f */
[----:B------:R-:W-:Y:S01]  /*06a0*/  IMAD.U32 R4, RZ, RZ, UR8 ;  /* 0x00000008ff047e24 */ /* 0x000fe2000f8e00ff */
[----:B------:R-:W0:Y:S02]  /*06b0*/  FENCE.VIEW.ASYNC.S ;  /* 0x00000000000073c6 */ /* 0x000e240000000000 */
[----:B0-----:R0:W2:Y:S01]  /*06c0*/  @!UP0 SYNCS.EXCH.64 URZ, [UR16+0x90], UR12 ;  /* 0x0000900c103f85b2 */ /* 0x0010a20008000100 */
[----:B------:R-:W-:Y:S02]  /*06d0*/  IMAD.U32 R7, RZ, RZ, UR9 ;  /* 0x00000009ff077e24 */ /* 0x000fe4000f8e00ff */
[----:B------:R-:W-:Y:S02]  /*06e0*/  @P2 IMAD.U32 R17, RZ, RZ, UR6 ;  /* 0x00000006ff112e24 */ /* 0x000fe4000f8e00ff */
[----:B------:R-:W-:Y:S02]  /*06f0*/  IMAD.U32 R5, RZ, RZ, UR9 ;  /* 0x00000009ff057e24 */ /* 0x000fe4000f8e00ff */
[----:B------:R-:W-:-:S02]  /*0700*/  IMAD.U32 R6, RZ, RZ, UR8 ;  /* 0x00000008ff067e24 */ /* 0x000fc4000f8e00ff */
[----:B------:R-:W-:Y:S02]  /*0710*/  @!P3 IMAD.MOV.U32 R16, RZ, RZ, R4 ;  /* 0x000000ffff10b224 */ /* 0x000fe400078e0004 */
[----:B------:R-:W-:Y:S01]  /*0720*/  @!P4 IMAD.MOV.U32 R17, RZ, RZ, R7 ;  /* 0x000000ffff11c224 */ /* 0x000fe200078e0007 */
[----:B------:R0:W2:Y:S01]  /*0730*/  @!UP1 SYNCS.EXCH.64 URZ, [UR16+0x98], UR12 ;  /* 0x0000980c103f95b2 */ /* 0x0000a20008000100 */
[----:B------:R-:W-:Y:S01]  /*0740*/  NOP ;  /* 0x0000000000007918 */ /* 0x000fe20000000000 */
[----:B--234-:R-:W-:Y:S06]  /*0750*/  BAR.SYNC.DEFER_BLOCKING 0x0 ;  /* 0x0000000000007b1d */ /* 0x01cfec0000010000 */
[----:B------:R-:W-:Y:S05]  /*0760*/  @!P1 BRA `(.L_x_4) ;  /* 0x000000b000d89947 */ /* 0x000fea0003800000 */
[----:B------:R-:W-:-:S06]  /*0770*/  UISETP.GT.U32.AND UP0, UPT, UR18, 0x1, UPT ;  /* 0x000000011200788c */ /* 0x000fcc000bf04070 */
[----:B------:R-:W-:-:S13]  /*0780*/  PLOP3.LUT P0, PT, PT, PT, UP0, 0x80, 0x0 ;  /* 0x000000000000781c */ /* 0x000fda0003f0f008 */
[----:B0-----:R-:W-:Y:S05]  /*0790*/  @P0 EXIT ;  /* 0x000000000000094d */ /* 0x001fea0003800000 */
[----:B------:R-:W-:Y:S01]  /*07a0*/  ULDC.64 UR8, c[0x0][0x650] ;  /* 0x0001940000087ab9 */ /* 0x000fe20000000a00 */
[----:B------:R-:W-:Y:S01]  /*07b0*/  UMOV UR41, 0xffffffff ;  /* 0xffffffff00297882 */ /* 0x000fe20000000000 */
[----:B------:R-:W-:Y:S01]  /*07c0*/  ISETP.GE.U32.AND P0, PT, R16, UR8, PT ;  /* 0x0000000810007c0c */ /* 0x000fe2000bf06070 */
[----:B------:R-:W-:Y:S01]  /*07d0*/  UMOV UR42, 0xffffffff ;  /* 0xffffffff002a7882 */ /* 0x000fe20000000000 */
[----:B------:R-:W-:Y:S01]  /*07e0*/  UMOV UR43, 0xffffffff ;  /* 0xffffffff002b7882 */ /* 0x000fe20000000000 */
[----:B------:R-:W-:Y:S02]  /*07f0*/  PRMT R0, RZ, 0x7610, R0 ;  /* 0x00007610ff007816 */ /* 0x000fe40000000000 */
[----:B------:R-:W-:-:S13]  /*0800*/  ISETP.GE.U32.AND.EX P0, PT, R17, UR9, PT, P0 ;  /* 0x0000000911007c0c */ /* 0x000fda000bf06100 */
[----:B------:R-:W-:Y:S05]  /*0810*/  @P0 BRA `(.L_x_5) ;  /* 0x0000000400800947 */ /* 0x000fea0003800000 */
[----:B------:R-:W-:Y:S01]  /*0820*/  I2FP.F32.U32 R0, UR4 ;  /* 0x0000000400007c45 */ /* 0x000fe20008201000 */
[----:B------:R-:W-:Y:S01]  /*0830*/  ULDC.64 UR16, c[0x0][0x628] ;  /* 0x00018a0000107ab9 */ /* 0x000fe20000000a00 */
[----:B------:R-:W-:Y:S01]  /*0840*/  ULDC UR6, c[0x0][0x150] ;  /* 0x0000540000067ab9 */ /* 0x000fe20000000800 */
[----:B------:R-:W-:Y:S01]  /*0850*/  ISETP.NE.U32.AND P0, PT, RZ, UR16, PT ;  /* 0x00000010ff007c0c */ /* 0x000fe2000bf05070 */
[----:B------:R-:W-:Y:S01]  /*0860*/  ULDC UR15, c[0x0][0x630] ;  /* 0x00018c00000f7ab9 */ /* 0x000fe20000000800 */
[----:B------:R-:W-:Y:S01]  /*0870*/  FMUL R0, R0, UR6 ;  /* 0x0000000600007c20 */ /* 0x000fe20008400000 */
[----:B------:R-:W-:Y:S01]  /*0880*/  R2UR UR18, R16 ;  /* 0x00000000101272ca */ /* 0x000fe200000e0000 */
[----:B------:R-:W-:Y:S01]  /*0890*/  ULDC UR20, c[0x0][0x154] ;  /* 0x0000550000147ab9 */ /* 0x000fe20000000800 */
[----:B------:R-:W-:Y:S01]  /*08a0*/  ISETP.NE.AND.EX P0, PT, RZ, UR17, PT, P0 ;  /* 0x00000011ff007c0c */ /* 0x000fe2000bf05300 */
[----:B------:R0:W1:Y:S01]  /*08b0*/  F2I.U32.TRUNC.NTZ R3, R0 ;  /* 0x0000000000037305 */ /* 0x000062000020f000 */
[----:B------:R-:W-:-:S02]  /*08c0*/  R2UR UR19, R17 ;  /* 0x00000000111372ca */ /* 0x000fc400000e0000 */
[----:B------:R-:W-:Y:S02]  /*08d0*/  R2UR UR8, R16 ;  /* 0x00000000100872ca */ /* 0x000fe400000e0000 */
[----:B------:R-:W-:-:S07]  /*08e0*/  R2UR UR9, R17 ;  /* 0x00000000110972ca */ /* 0x000fce00000e0000 */
[----:B0-----:R-:W-:Y:S08]  /*08f0*/  @!P0 BRA `(.L_x_6) ;  /* 0x0000000000308947 */ /* 0x001ff00003800000 */
[----:B------:R-:W-:Y:S01]  /*0900*/  R2UR UR8, R16 ;  /* 0x00000000100872ca */ /* 0x000fe200000e0000 */
[----:B------:R-:W-:Y:S01]  /*0910*/  ULDC UR6, c[0x0][0x634] ;  /* 0x00018d0000067ab9 */ /* 0x000fe20000000800 */
[----:B------:R-:W-:-:S11]  /*0920*/  R2UR UR14, R17 ;  /* 0x00000000110e72ca */ /* 0x000fd600000e0000 */
[----:B------:R-:W-:-:S04]  /*0930*/  UIADD3 UR6, UP0, UR8, UR6, URZ ;  /* 0x0000000608067290 */ /* 0x000fc8000ff1e03f */
[----:B------:R-:W-:-:S04]  /*0940*/  UIADD3.X UR14, URZ, UR14, URZ, UP0, !UPT ;  /* 0x0000000e3f0e7290 */ /* 0x000fc800087fe43f */
[----:B------:R-:W-:-:S04]  /*0950*/  UIMAD.WIDE.U32 UR8, UR14, UR16, URZ ;  /* 0x000000100e0872a5 */ /* 0x000fc8000f8e003f */
[----:B------:R-:W-:Y:S02]  /*0960*/  UIMAD.WIDE.U32 UR10, UP0, UR6, UR17, UR8 ;  /* 0x00000011060a72a5 */ /* 0x000fe4000f800008 */
[----:B------:R-:W-:Y:S02]  /*0970*/  UIMAD.WIDE.U32 UR8, UR6, UR16, URZ ;  /* 0x00000010060872a5 */ /* 0x000fe4000f8e003f */
[----:B------:R-:W-:Y:S02]  /*0980*/  UIADD3.X UR13, URZ, URZ, URZ, UP0, !UPT ;  /* 0x0000003f3f0d7290 */ /* 0x000fe400087fe43f */
[----:B------:R-:W-:Y:S01]  /*0990*/  UIADD3 URZ, UP0, UR9, UR10, URZ ;  /* 0x0000000a093f7290 */ /* 0x000fe2000ff1e03f */
[----:B------:R-:W-:-:S03]  /*09a0*/  UMOV UR12, UR11 ;  /* 0x0000000b000c7c82 */ /* 0x000fc60008000000 */
[----:B------:R-:W-:-:S12]  /*09b0*/  UIMAD.WIDE.U32.X UR8, UR14, UR17, UR12, UP0 ;  /* 0x000000110e0872a5 */ /* 0x000fd800080e040c */
.L_x_6:
[----:B------:R-:W-:Y:S01]  /*09c0*/  USHF.R.U64 UR43, UR8, UR15, UR9 ;  /* 0x0000000f082b7299 */ /* 0x000fe20008001209 */
[----:B------:R-:W-:Y:S01]  /*09d0*/  I2FP.F32.U32 R0, UR7 ;  /* 0x0000000700007c45 */ /* 0x000fe20008201000 */
[----:B------:R-:W-:Y:S01]  /*09e0*/  USHF.R.U32.HI UR5, URZ, UR15, UR9 ;  /* 0x0000000f3f057299 */ /* 0x000fe20008011609 */
[----:B-1----:R-:W-:Y:S01]  /*09f0*/  R2UR UR12, R3 ;  /* 0x00000000030c72ca */ /* 0x002fe200000e0000 */
[----:B------:R-:W-:Y:S02]  /*0a00*/  UIADD3 UR6, UP0, URZ, -UR43, URZ ;  /* 0x8000002b3f067290 */ /* 0x000fe4000ff1e03f */
[----:B------:R-:W-:Y:S01]  /*0a10*/  FMUL R0, R0, UR20 ;  /* 0x0000001400007c20 */ /* 0x000fe20008400000 */
[----:B------:R-:W-:Y:S01]  /*0a20*/  ULDC.64 UR8, c[0x0][0x620] ;  /* 0x0001880000087ab9 */ /* 0x000fe20000000a00 */
[----:B------:R-:W-:Y:S01]  /*0a30*/  UIADD3.X UR5, URZ, ~UR5, URZ, UP0, !UPT ;  /* 0x800000053f057290 */ /* 0x000fe200087fe43f */
[----:B------:R-:W-:Y:S01]  /*0a40*/  UMOV UR10, UR18 ;  /* 0x00000012000a7c82 */ /* 0x000fe20008000000 */
[----:B------:R-:W-:-:S02]  /*0a50*/  UMOV UR11, UR19 ;  /* 0x00000013000b7c82 */ /* 0x000fc40008000000 */
[----:B------:R-:W-:Y:S01]  /*0a60*/  UIMAD UR5, UR5, UR8, URZ ;  /* 0x00000008050572a4 */ /* 0x000fe2000f8e023f */
[----:B------:R-:W0:Y:S01]  /*0a70*/  F2I.U32.TRUNC.NTZ R0, R0 ;  /* 0x0000000000007305 */ /* 0x000e22000020f000 */
[----:B------:R-:W-:Y:S02]  /*0a80*/  UIMAD.WIDE.U32 UR10, UR6, UR8, UR10 ;  /* 0x00000008060a72a5 */ /* 0x000fe4000f8e000a */
[----:B------:R-:W-:Y:S01]  /*0a90*/  UIMAD UR6, UR6, UR9, UR5 ;  /* 0x00000009060672a4 */ /* 0x000fe2000f8e0205 */
[----:B------:R-:W-:Y:S01]  /*0aa0*/  ULDC UR21, c[0x0][0x658] ;  /* 0x0001960000157ab9 */ /* 0x000fe20000000800 */
[----:B------:R-:W-:Y:S02]  /*0ab0*/  UMOV UR19, 0xffffffff ;  /* 0xffffffff00137882 */ /* 0x000fe40000000000 */
[----:B------:R-:W-:Y:S01]  /*0ac0*/  UIADD3 UR6, UR11, UR6, URZ ;  /* 0x000000060b067290 */ /* 0x000fe2000fffe03f */
[----:B------:R-:W-:Y:S01]  /*0ad0*/  ULDC UR15, c[0x0][0x618] ;  /* 0x00018600000f7ab9 */ /* 0x000fe20000000800 */
[----:B------:R-:W-:Y:S01]  /*0ae0*/  ULDC.64 UR8, c[0x0][0x640] ;  /* 0x0001900000087ab9 */ /* 0x000fe20000000a00 */
[----:B------:R-:W-:Y:S01]  /*0af0*/  USHF.L.U32 UR11, UR19, UR21, URZ ;  /* 0x00000015130b7299 */ /* 0x000fe2000800063f */
[----:B------:R-:W-:Y:S01]  /*0b00*/  ISETP.NE.U32.AND P0, PT, RZ, UR8, PT ;  /* 0x00000008ff007c0c */ /* 0x000fe2000bf05070 */
[----:B------:R-:W-:-:S02]  /*0b10*/  USHF.R.U64 UR19, UR10, UR15, UR6 ;  /* 0x0000000f0a137299 */ /* 0x000fc40008001206 */
[----:B------:R-:W-:Y:S01]  /*0b20*/  USHF.R.U32.HI UR10, URZ, UR15, UR6 ;  /* 0x0000000f3f0a7299 */ /* 0x000fe20008011606 */
[----:B0-----:R-:W-:Y:S01]  /*0b30*/  R2UR UR14, R0 ;  /* 0x00000000000e72ca */ /* 0x001fe200000e0000 */
[----:B------:R-:W-:Y:S01]  /*0b40*/  ULDC UR17, c[0x0][0x608] ;  /* 0x0001820000117ab9 */ /* 0x000fe20000000800 */
[----:B------:R-:W-:Y:S01]  /*0b50*/  ISETP.NE.AND.EX P0, PT, RZ, UR9, PT, P0 ;  /* 0x00000009ff007c0c */ /* 0x000fe2000bf05300 */
[----:B------:R-:W-:Y:S02]  /*0b60*/  USHF.R.U64 UR23, UR19, UR17, UR10 ;  /* 0x0000001113177299 */ /* 0x000fe4000800120a */
[----:B------:R-:W-:Y:S01]  /*0b70*/  USHF.R.U32.HI UR10, URZ, UR17, UR10 ;  /* 0x000000113f0a7299 */ /* 0x000fe2000801160a */
[----:B------:R-:W-:Y:S01]  /*0b80*/  UMOV UR16, 0x1 ;  /* 0x0000000100107882 */ /* 0x000fe20000000000 */
[----:B------:R-:W-:Y:S02]  /*0b90*/  UIADD3 UR12, -UR12, URZ, URZ ;  /* 0x0000003f0c0c7290 */ /* 0x000fe4000fffe13f */
[----:B------:R-:W-:-:S02]  /*0ba0*/  USHF.R.U64 UR24, UR23, UR21, UR10 ;  /* 0x0000001517187299 */ /* 0x000fc4000800120a */
[----:B------:R-:W-:Y:S01]  /*0bb0*/  USHF.L.U32 UR6, UR16, UR21, URZ ;  /* 0x0000001510067299 */ /* 0x000fe2000800063f */
[----:B------:R-:W-:Y:S01]  /*0bc0*/  ULDC UR13, c[0x0][0x144] ;  /* 0x00005100000d7ab9 */ /* 0x000fe20000000800 */
[----:B------:R-:W-:Y:S01]  /*0bd0*/  ULDC UR5, c[0x0][0x600] ;  /* 0x0001800000057ab9 */ /* 0x000fe20000000800 */
[----:B------:R-:W-:Y:S02]  /*0be0*/  ULOP3.LUT UR16, URZ, UR11, URZ, 0x33, !UPT ;  /* 0x0000000b3f107292 */ /* 0x000fe4000f8e333f */
[----:B------:R-:W-:Y:S02]  /*0bf0*/  USHF.R.U32.HI UR11, URZ, UR21, UR10 ;  /* 0x000000153f0b7299 */ /* 0x000fe4000801160a */
[----:B------:R-:W-:Y:S02]  /*0c00*/  UIADD3 UR18, UR5, -0x1, URZ ;  /* 0xffffffff05127890 */ /* 0x000fe4000fffe03f */
[----:B------:R-:W-:Y:S02]  /*0c10*/  UIADD3 UR20, -UR14, URZ, URZ ;  /* 0x0000003f0e147290 */ /* 0x000fe4000fffe13f */
[----:B------:R-:W-:Y:S01]  /*0c20*/  UIMAD UR4, UR13, UR12, UR4 ;  /* 0x0000000c0d0472a4 */ /* 0x000fe2000f8e0204 */
[----:B------:R-:W-:Y:S01]  /*0c30*/  ULDC UR25, c[0x0][0x148] ;  /* 0x0000520000197ab9 */ /* 0x000fe20000000800 */
[----:B------:R-:W-:Y:S01]  /*0c40*/  ULDC UR21, c[0x0][0x648] ;  /* 0x0001920000157ab9 */ /* 0x000fe20000000800 */
[----:B------:R-:W-:Y:S01]  /*0c50*/  ULDC UR22, c[0x0][0x638] ;  /* 0x00018e0000167ab9 */ /* 0x000fe20000000800 */
[----:B------:R-:W-:Y:S01]  /*0c60*/  UMOV UR10, UR24 ;  /* 0x00000018000a7c82 */ /* 0x000fe20008000000 */
[----:B------:R-:W-:Y:S07]  /*0c70*/  @!P0 BRA `(.L_x_7) ;  /* 0x0000000000308947 */ /* 0x000fee0003800000 */
[----:B------:R-:W-:Y:S02]  /*0c80*/  ULDC UR14, c[0x0][0x64c] ;  /* 0x00019300000e7ab9 */ /* 0x000fe40000000800 */
        /* <DEDUP_REMOVED lines=8> */
[----:B------:R-:W-:-:S07]  /*0d10*/  UIMAD.WIDE.U32.X UR8, UR17, UR9, UR14, UP0 ;  /* 0x00000009110872a5 */ /* 0x000fce00080e040e */
[----:B------:R-:W-:Y:S01]  /*0d20*/  UMOV UR10, UR8 ;  /* 0x00000008000a7c82 */ /* 0x000fe20008000000 */
[----:B------:R-:W-:-:S05]  /*0d30*/  UMOV UR11, UR9 ;  /* 0x00000009000b7c82 */ /* 0x000fca0008000000 */
.L_x_7:
[----:B------:R-:W-:Y:S01]  /*0d40*/  UISETP.NE.AND UP0, UPT, UR46, URZ, UPT ;  /* 0x0000003f2e00728c */ /* 0x000fe2000bf05270 */
[----:B------:R-:W-:Y:S01]  /*0d50*/  IMAD.MOV.U32 R0, RZ, RZ, 0x1 ;  /* 0x00000001ff007424 */ /* 0x000fe200078e00ff */
[----:B------:R-:W-:Y:S02]  /*0d60*/  USHF.R.U64 UR8, UR10, UR21, UR11 ;  /* 0x000000150a087299 */ /* 0x000fe4000800120b */
[----:B------:R-:W-:Y:S02]  /*0d70*/  ULOP3.LUT UR16, UR23, UR16, URZ, 0xc0, !UPT ;  /* 0x0000001017107292 */ /* 0x000fe4000f8ec03f */
[----:B------:R-:W-:Y:S02]  /*0d80*/  ULOP3.LUT UR18, UR19, UR18, URZ, 0xc0, !UPT ;  /* 0x0000001213127292 */ /* 0x000fe4000f8ec03f */
[----:B------:R-:W-:-:S03]  /*0d90*/  UIMAD UR16, UR6, UR8, UR16 ;  /* 0x00000008061072a4 */ /* 0x000fc6000f8e0210 */
[----:B------:R-:W-:Y:S02]  /*0da0*/  @UP0 UIMAD UR4, UR25, UR20, UR7 ;  /* 0x00000014190402a4 */ /* 0x000fe4000f8e0207 */
[----:B------:R-:W-:-:S04]  /*0db0*/  UIADD3 UR7, -UR8, URZ, URZ ;  /* 0x0000003f08077290 */ /* 0x000fc8000fffe13f */
[----:B------:R-:W-:-:S03]  /*0dc0*/  UIMAD UR6, UR7, UR22, UR24 ;  /* 0x00000016070672a4 */ /* 0x000fc6000f8e0218 */
[----:B------:R-:W-:Y:S01]  /*0dd0*/  ULDC UR7, c[0x0][0x610] ;  /* 0x0001840000077ab9 */ /* 0x000fe20000000800 */
[----:B------:R-:W-:Y:S02]  /*0de0*/  UIMAD UR6, UR6, UR5, UR18 ;  /* 0x00000005060672a4 */ /* 0x000fe4000f8e0212 */
[----:B------:R-:W-:-:S04]  /*0df0*/  UIMAD UR4, UR16, UR7, UR4 ;  /* 0x00000007100472a4 */ /* 0x000fc8000f8e0204 */
[----:B------:R-:W-:Y:S02]  /*0e00*/  USEL UR42, UR6, UR4, !UP0 ;  /* 0x00000004062a7287 */ /* 0x000fe4000c000000 */
[----:B------:R-:W-:-:S12]  /*0e10*/  USEL UR41, UR4, UR6, !UP0 ;  /* 0x0000000604297287 */ /* 0x000fd8000c000000 */
.L_x_5:
[----:B------:R-:W-:-:S08]  /*0e20*/  NOP ;  /* 0x0000000000007918 */ /* 0x000fd00000000000 */
[----:B------:R-:W0:Y:S02]  /*0e30*/  USETMAXREG.TRY_ALLOC.CTAPOOL UP0, 0xe8 ;  /* 0x000000e8000079c8 */ /* 0x000e240008000600 */
[----:B0-----:R-:W-:-:S13]  /*0e40*/  PLOP3.LUT P0, PT, PT, PT, UP0, 0x80, 0x0 ;  /* 0x000000000000781c */ /* 0x001fda0003f0f008 */
[----:B------:R-:W-:Y:S05]  /*0e50*/  @!P0 BRA `(.L_x_5) ;  /* 0xfffffffc00f08947 */ /* 0x000fea000383ffff */
[----:B------:R-:W-:Y:S01]  /*0e60*/  ULDC.64 UR4, c[0x0][0x598] ;  /* 0x0001660000047ab9 */ /* 0x000fe20000000a00 */
[----:B------:R-:W-:Y:S01]  /*0e70*/  ULDC.64 UR36, c[0x0][0x208] ;  /* 0x0000820000247ab9 */ /* 0x000fe20000000a00 */
[----:B------:R-:W-:-:S04]  /*0e80*/  ISETP.NE.U32.AND P0, PT, RZ, UR4, PT ;  /* 0x00000004ff007c0c */ /* 0x000fc8000bf05070 */
[----:B------:R-:W-:-:S13]  /*0e90*/  ISETP.NE.AND.EX P0, PT, RZ, UR5, PT, P0 ;  /* 0x00000005ff007c0c */ /* 0x000fda000bf05300 */
[----:B------:R-:W-:Y:S05]  /*0ea0*/  @!P0 BRA `(.L_x_8) ;  /* 0x00000000001c8947 */ /* 0x000fea0003800000 */
[----:B------:R-:W0:Y:S02]  /*0eb0*/  LDC.64 R4, c[0x0][0x598] ;  /* 0x00016600ff047b82 */ /* 0x000e240000000a00 */
[----:B0-----:R-:W2:Y:S02]  /*0ec0*/  LDG.E.64 R4, desc[UR36][R4.64] ;  /* 0x0000002404047981 */ /* 0x001ea4000c1e1b00 */
[----:B--2---:R-:W-:-:S04]  /*0ed0*/  ISETP.NE.U32.AND P0, PT, R4, RZ, PT ;  /* 0x000000ff0400720c */ /* 0x004fc80003f05070 */
[----:B------:R-:W-:-:S13]  /*0ee0*/  ISETP.NE.AND.EX P0, PT, R5, RZ, PT, P0 ;  /* 0x000000ff0500720c */ /* 0x000fda0003f05300 */
[----:B------:R-:W-:Y:S05]  /*0ef0*/  @!P0 BRA `(.L_x_8) ;  /* 0x0000000000088947 */ /* 0x000fea0003800000 */
[----:B------:R0:W5:Y:S01]  /*0f00*/  LD.E R19, desc[UR36][R4.64] ;  /* 0x0000002404137980 */ /* 0x000162000c101900 */
[----:B------:R-:W-:Y:S05]  /*0f10*/  BRA `(.L_x_9) ;  /* 0x0000000000247947 */ /* 0x000fea0003800000 */
.L_x_8:
[----:B------:R-:W-:Y:S02]  /*0f20*/  ULDC.64 UR4, c[0x0][0x588] ;  /* 0x0001620000047ab9 */ /* 0x000fe40000000a00 */
[----:B------:R-:W-:-:S04]  /*0f30*/  ISETP.NE.U32.AND P0, PT, RZ, UR4, PT ;  /* 0x00000004ff007c0c */ /* 0x000fc8000bf05070 */
[----:B------:R-:W-:-:S13]  /*0f40*/  ISETP.NE.AND.EX P0, PT, RZ, UR5, PT, P0 ;  /* 0x00000005ff007c0c */ /* 0x000fda000bf05300 */
[----:B------:R-:W-:Y:S05]  /*0f50*/  @!P0 BRA `(.L_x_10) ;  /* 0x00000000000c8947 */ /* 0x000fea0003800000 */
[----:B------:R-:W0:Y:S02]  /*0f60*/  LDC.64 R4, c[0x0][0x588] ;  /* 0x00016200ff047b82 */ /* 0x000e240000000a00 */
[----:B0-----:R1:W5:Y:S01]  /*0f70*/  LDG.E R19, desc[UR36][R4.64] ;  /* 0x0000002404137981 */ /* 0x001362000c1e1900 */
[----:B------:R-:W-:Y:S05]  /*0f80*/  BRA `(.L_x_9) ;  /* 0x0000000000087947 */ /* 0x000fea0003800000 */
.L_x_10:
[----:B------:R-:W-:Y:S02]  /*0f90*/  ULDC UR4, c[0x0][0x580] ;  /* 0x0001600000047ab9 */ /* 0x000fe40000000800 */
[----:B------:R-:W-:-:S07]  /*0fa0*/  IMAD.U32 R19, RZ, RZ, UR4 ;  /* 0x00000004ff137e24 */ /* 0x000fce000f8e00ff */
.L_x_9:
[----:B------:R-:W-:Y:S02]  /*0fb0*/  ULDC.64 UR4, c[0x0][0x5a0] ;  /* 0x0001680000047ab9 */ /* 0x000fe40000000a00 */
[----:B------:R-:W-:-:S04]  /*0fc0*/  ISETP.NE.U32.AND P0, PT, RZ, UR4, PT ;  /* 0x00000004ff007c0c */ /* 0x000fc8000bf05070 */
[----:B------:R-:W-:-:S13]  /*0fd0*/  ISETP.NE.AND.EX P0, PT, RZ, UR5, PT, P0 ;  /* 0x00000005ff007c0c */ /* 0x000fda000bf05300 */
[----:B------:R-:W-:Y:S05]  /*0fe0*/  @!P0 BRA `(.L_x_11) ;  /* 0x00000000001c8947 */ /* 0x000fea0003800000 */
[----:B01----:R-:W0:Y:S02]  /*0ff0*/  LDC.64 R4, c[0x0][0x5a0] ;  /* 0x00016800ff047b82 */ /* 0x003e240000000a00 */
[----:B0-----:R-:W2:Y:S02]  /*1000*/  LDG.E.64 R4, desc[UR36][R4.64] ;  /* 0x0000002404047981 */ /* 0x001ea4000c1e1b00 */
[----:B--2---:R-:W-:-:S04]  /*1010*/  ISETP.NE.U32.AND P0, PT, R4, RZ, PT ;  /* 0x000000ff0400720c */ /* 0x004fc80003f05070 */
[----:B------:R-:W-:-:S13]  /*1020*/  ISETP.NE.AND.EX P0, PT, R5, RZ, PT, P0 ;  /* 0x000000ff0500720c */ /* 0x000fda0003f05300 */
[----:B------:R-:W-:Y:S05]  /*1030*/  @!P0 BRA `(.L_x_11) ;  /* 0x0000000000088947 */ /* 0x000fea0003800000 */
[----:B------:R0:W5:Y:S01]  /*1040*/  LD.E R18, desc[UR36][R4.64] ;  /* 0x0000002404127980 */ /* 0x000162000c101900 */
[----:B------:R-:W-:Y:S05]  /*1050*/  BRA `(.L_x_12) ;  /* 0x0000000000247947 */ /* 0x000fea0003800000 */
.L_x_11:
[----:B------:R-:W-:Y:S02]  /*1060*/  ULDC.64 UR4, c[0x0][0x590] ;  /* 0x0001640000047ab9 */ /* 0x000fe40000000a00 */
[----:B------:R-:W-:-:S04]  /*1070*/  ISETP.NE.U32.AND P0, PT, RZ, UR4, PT ;  /* 0x00000004ff007c0c */ /* 0x000fc8000bf05070 */
[----:B------:R-:W-:-:S13]  /*1080*/  ISETP.NE.AND.EX P0, PT, RZ, UR5, PT, P0 ;  /* 0x00000005ff007c0c */ /* 0x000fda000bf05300 */
[----:B------:R-:W-:Y:S05]  /*1090*/  @!P0 BRA `(.L_x_13) ;  /* 0x00000000000c8947 */ /* 0x000fea0003800000 */
[----:B01----:R-:W0:Y:S02]  /*10a0*/  LDC.64 R4, c[0x0][0x590] ;  /* 0x00016400ff047b82 */ /* 0x003e240000000a00 */
[----:B0-----:R1:W5:Y:S01]  /*10b0*/  LDG.E R18, desc[UR36][R4.64] ;  /* 0x0000002404127981 */ /* 0x001362000c1e1900 */
[----:B------:R-:W-:Y:S05]  /*10c0*/  BRA `(.L_x_12) ;  /* 0x0000000000087947 */ /* 0x000fea0003800000 */
.L_x_13:
[----:B------:R-:W-:Y:S02]  /*10d0*/  ULDC UR4, c[0x0][0x584] ;  /* 0x0001610000047ab9 */ /* 0x000fe40000000800 */
[----:B------:R-:W-:-:S07]  /*10e0*/  IMAD.U32 R18, RZ, RZ, UR4 ;  /* 0x00000004ff127e24 */ /* 0x000fce000f8e00ff */
.L_x_12:
[----:B------:R-:W-:-:S13]  /*10f0*/  LOP3.LUT P0, RZ, R0, 0xff, RZ, 0xc0, !PT ;  /* 0x000000ff00ff7812 */ /* 0x000fda000780c0ff */
[----:B------:R-:W-:Y:S05]  /*1100*/  @!P0 EXIT ;  /* 0x000000000000894d */ /* 0x000fea0003800000 */
[----:B------:R-:W-:Y:S01]  /*1110*/  ULDC UR4, c[0x0][0x28c] ;  /* 0x0000a30000047ab9 */ /* 0x000fe20000000800 */
[----:B------:R-:W-:Y:S01]  /*1120*/  UMOV UR38, URZ ;  /* 0x0000003f00267c82 */ /* 0x000fe20008000000 */
[----:B------:R-:W-:Y:S01]  /*1130*/  UIADD3 UR4, UR4, 0x3f, URZ ;  /* 0x0000003f04047890 */ /* 0x000fe2000fffe03f */
[----:B------:R-:W-:-:S03]  /*1140*/  UMOV UR39, URZ ;  /* 0x0000003f00277c82 */ /* 0x000fc60008000000 */
[----:B------:R-:W-:-:S04]  /*1150*/  USHF.R.S32.HI UR5, URZ, 0x1f, UR4 ;  /* 0x0000001f3f057899 */ /* 0x000fc80008011404 */
[----:B------:R-:W-:-:S04]  /*1160*/  ULEA.HI UR5, UR5, UR4, URZ, 0x6 ;  /* 0x0000000405057291 */ /* 0x000fc8000f8f303f */
[----:B------:R-:W-:-:S12]  /*1170*/  USHF.R.S32.HI UR44, URZ, 0x6, UR5 ;  /* 0x000000063f2c7899 */ /* 0x000fd80008011405 */
.L_x_419:
[----:B------:R-:W-:Y:S01]  /*1180*/  LOP3.LUT R0, R2, 0x80, RZ, 0xc0, !PT ;  /* 0x0000008002007812 */ /* 0x000fe200078ec0ff */
[----:B------:R-:W2:Y:S01]  /*1190*/  S2UR UR7, SR_CgaCtaId ;  /* 0x00000000000779c3 */ /* 0x000ea20000008800 */
[----:B------:R-:W-:Y:S02]  /*11a0*/  UMOV UR6, 0x400 ;  /* 0x0000040000067882 */ /* 0x000fe40000000000 */
[----:B------:R-:W-:-:S06]  /*11b0*/  SHF.R.U32.HI R0, RZ, 0x7, R0 ;  /* 0x00000007ff007819 */ /* 0x000fcc0000011600 */
[----:B---3--:R-:W3:Y:S01]  /*11c0*/  SHFL.IDX PT, R0, R0, RZ, 0x1f ;  /* 0x00001fff00007589 */ /* 0x008ee200000e0000 */
[----:B--2---:R-:W-:Y:S01]  /*11d0*/  ULEA UR6, UR7, UR6, 0x18 ;  /* 0x0000000607067291 */ /* 0x004fe2000f8ec03f */
[----:B---3--:R-:W-:-:S13]  /*11e0*/  R2UR UR4, R0 ;  /* 0x00000000000472ca */ /* 0x008fda00000e0000 */
[----:B------:R-:W-:-:S04]  /*11f0*/  ULEA.HI UR5, UR4, UR4, URZ, 0x1 ;  /* 0x0000000404057291 */ /* 0x000fc8000f8f083f */
[----:B------:R-:W-:-:S04]  /*1200*/  ULOP3.LUT UR5, UR5, 0xffffe, URZ, 0xc0, !UPT ;  /* 0x000ffffe05057892 */ /* 0x000fc8000f8ec03f */
[----:B------:R-:W-:-:S03]  /*1210*/  UIADD3 UR5, UR4, -UR5, URZ ;  /* 0x8000000504057290 */ /* 0x000fc6000fffe03f */
[----:B------:R-:W-:Y:S01]  /*1220*/  ULDC UR4, c[0x0][0x28c] ;  /* 0x0000a30000047ab9 */ /* 0x000fe20000000800 */
[----:B------:R-:W-:Y:S01]  /*1230*/  ULEA UR5, UR5, UR6, 0xc ;  /* 0x0000000605057291 */ /* 0x000fe2000f8e603f */
[----:B------:R-:W-:-:S03]  /*1240*/  ISETP.LT.AND P0, PT, RZ, UR4, PT ;  /* 0x00000004ff007c0c */ /* 0x000fc6000bf01270 */
[----:B------:R-:W-:-:S04]  /*1250*/  UIADD3 UR5, UR5, 0x180, URZ ;  /* 0x0000018005057890 */ /* 0x000fc8000fffe03f */
[----:B------:R-:W-:-:S04]  /*1260*/  USHF.R.U32.HI UR5, URZ, 0x4, UR5 ;  /* 0x000000043f057899 */ /* 0x000fc80008011605 */
[----:B------:R-:W-:-:S04]  /*1270*/  ULOP3.LUT UR5, UR5, 0x3fff, URZ, 0xc0, !UPT ;  /* 0x00003fff05057892 */ /* 0x000fc8000f8ec03f */
[----:B------:R-:W-:Y:S01]  /*1280*/  ULOP3.LUT UR45, UR5, 0x10000, URZ, 0xfc, !UPT ;  /* 0x00010000052d7892 */ /* 0x000fe2000f8efc3f */
[----:B01--4-:R-:W-:Y:S11]  /*1290*/  @P0 BRA `(.L_x_14) ;  /* 0x0000000000400947 */ /* 0x013ff60003800000 */
[----:B------:R-:W-:Y:S01]  /*12a0*/  MOV R0, 0x0 ;  /* 0x0000000000007802 */ /* 0x000fe20000000f00 */
[----:B------:R-:W-:Y:S01]  /*12b0*/  ULDC.64 UR4, c[0x4][0x68] ;  /* 0x01001a0000047ab9 */ /* 0x000fe20000000a00 */
[----:B------:R-:W-:Y:S01]  /*12c0*/  ULDC.64 UR6, c[0x4][0x8] ;  /* 0x0100020000067ab9 */ /* 0x000fe20000000a00 */
[----:B01----:R-:W-:Y:S01]  /*12d0*/  IMAD.U32 R4, RZ, RZ, UR4 ;  /* 0x00000004ff047e24 */ /* 0x003fe2000f8e00ff */
[----:B------:R0:W1:Y:S01]  /*12e0*/  LDC.64 R14, c[0x4][R0] ;  /* 0x01000000000e7b82 */ /* 0x0000620000000a00 */
[----:B------:R-:W-:Y:S01]  /*12f0*/  IMAD.U32 R5, RZ, RZ, UR5 ;  /* 0x00000005ff057e24 */ /* 0x000fe2000f8e00ff */
[----:B------:R-:W-:Y:S01]  /*1300*/  ULDC.64 UR4, c[0x4][0x70] ;  /* 0x01001c0000047ab9 */ /* 0x000fe20000000a00 */
[----:B------:R-:W-:Y:S02]  /*1310*/  IMAD.U32 R10, RZ, RZ, UR6 ;  /* 0x00000006ff0a7e24 */ /* 0x000fe4000f8e00ff */
[----:B------:R-:W-:Y:S02]  /*1320*/  IMAD.U32 R6, RZ, RZ, UR4 ;  /* 0x00000004ff067e24 */ /* 0x000fe4000f8e00ff */
[----:B------:R-:W-:-:S02]  /*1330*/  IMAD.U32 R7, RZ, RZ, UR5 ;  /* 0x00000005ff077e24 */ /* 0x000fc4000f8e00ff */
[----:B------:R-:W-:Y:S02]  /*1340*/  IMAD.U32 R11, RZ, RZ, UR7 ;  /* 0x00000007ff0b7e24 */ /* 0x000fe4000f8e00ff */
[----:B------:R-:W-:Y:S02]  /*1350*/  IMAD.MOV.U32 R8, RZ, RZ, 0x1e1 ;  /* 0x000001e1ff087424 */ /* 0x000fe400078e00ff */
[----:B------:R-:W-:Y:S02]  /*1360*/  IMAD.MOV.U32 R12, RZ, RZ, 0x1 ;  /* 0x00000001ff0c7424 */ /* 0x000fe400078e00ff */
[----:B0-----:R-:W-:-:S07]  /*1370*/  IMAD.MOV.U32 R13, RZ, RZ, RZ ;  /* 0x000000ffff0d7224 */ /* 0x001fce00078e00ff */
[----:B------:R-:W-:-:S07]  /*1380*/  LEPC R20, `(.L_x_14) ;  /* 0x000000001014794e */ /* 0x000fce0000000000 */
[----:B-1---5:R-:W-:Y:S05]  /*1390*/  CALL.ABS.NOINC R14 ;  /* 0x000000000e007343 */ /* 0x022fea0003c00000 */
.L_x_14:
[----:B------:R-:W-:-:S06]  /*13a0*/  ULOP3.LUT UR4, UR40, 0x1, URZ, 0xfc, !UPT ;  /* 0x0000000128047892 */ /* 0x000fcc000f8efc3f */
[----:B------:R-:W-:-:S05]  /*13b0*/  IMAD.U32 R0, RZ, RZ, UR4 ;  /* 0x00000004ff007e24 */ /* 0x000fca000f8e00ff */
[----:B------:R-:W-:-:S13]  /*13c0*/  ISETP.NE.AND P0, PT, R0, 0x3, PT ;  /* 0x000000030000780c */ /* 0x000fda0003f05270 */
[----:B------:R-:W-:Y:S05]  /*13d0*/  @!P0 BRA `(.L_x_15) ;  /* 0x0000000000048947 */ /* 0x000fea0003800000 */
[----:B------:R-:W-:Y:S01]  /*13e0*/  BPT.TRAP 0x1 ;  /* 0x000000040000795c */ /* 0x000fe20000300000 */
.L_x_15:
[----:B------:R-:W2:Y:S01]  /*13f0*/  S2UR UR5, SR_CgaCtaId ;  /* 0x00000000000579c3 */ /* 0x000ea20000008800 */
[----:B------:R-:W-:Y:S01]  /*1400*/  UMOV UR4, 0x400 ;  /* 0x0000040000047882 */ /* 0x000fe20000000000 */
[----:B------:R-:W-:Y:S02]  /*1410*/  IMAD.U32 R0, RZ, RZ, UR38 ;  /* 0x00000026ff007e24 */ /* 0x000fe4000f8e00ff */
[----:B01----:R-:W-:-:S03]  /*1420*/  IMAD.U32 R4, RZ, RZ, UR39 ;  /* 0x00000027ff047e24 */ /* 0x003fc6000f8e00ff */
[----:B------:R-:W-:Y:S01]  /*1430*/  SHF.L.U32 R0, R0, 0x1f, RZ ;  /* 0x0000001f00007819 */ /* 0x000fe200000006ff */
[----:B--2---:R-:W-:-:S06]  /*1440*/  ULEA UR4, UR5, UR4, 0x18 ;  /* 0x0000000405047291 */ /* 0x004fcc000f8ec03f */
[----:B------:R-:W-:-:S04]  /*1450*/  IMAD.U32 R5, RZ, RZ, UR4 ;  /* 0x00000004ff057e24 */ /* 0x000fc8000f8e00ff */
[----:B------:R-:W-:-:S04]  /*1460*/  IMAD R3, R4, 0x8, R5 ;  /* 0x0000000804037824 */ /* 0x000fc800078e0205 */
[----:B------:R0:W1:Y:S01]  /*1470*/  SYNCS.PHASECHK.TRANS64.TRYWAIT P1, [R3+URZ], R0 ;  /* 0x00000000030075a7 */ /* 0x000062000802017f */
[----:B------:R-:W-:Y:S05]  /*1480*/  @!P0 BRA `(.L_x_16) ;  /* 0x0000000000048947 */ /* 0x000fea0003800000 */
[----:B------:R-:W-:Y:S01]  /*1490*/  BPT.TRAP 0x1 ;  /* 0x000000040000795c */ /* 0x000fe20000300000 */
.L_x_16:
[----:B-1----:R-:W-:Y:S05]  /*14a0*/  @P1 BRA `(.L_x_17) ;  /* 0x0000000000081947 */ /* 0x002fea0003800000 */
[----:B------:R-:W1:Y:S02]  /*14b0*/  SYNCS.PHASECHK.TRANS64.TRYWAIT P1, [R3+URZ], R0 ;  /* 0x00000000030075a7 */ /* 0x000e64000802017f */
[----:B-1----:R-:W-:Y:S05]  /*14c0*/  @!P1 BRA `(.L_x_18) ;  /* 0x000000bc00ec9947 */ /* 0x002fea0003800000 */
.L_x_17:
[----:B------:R-:W-:-:S04]  /*14d0*/  UISETP.LT.AND UP0, UPT, UR44, 0x1, UPT ;  /* 0x000000012c00788c */ /* 0x000fc8000bf01270 */
[----:B------:R-:W-:-:S06]  /*14e0*/  USEL UR4, UR44, 0x1, UP0 ;  /* 0x000000012c047887 */ /* 0x000fcc0008000000 */
[----:B01----:R-:W-:Y:S01]  /*14f0*/  IMAD.U32 R0, RZ, RZ, UR4 ;  /* 0x00000004ff007e24 */ /* 0x003fe2000f8e00ff */
[----:B------:R-:W-:Y:S05]  /*1500*/  WARPSYNC.ALL ;  /* 0x0000000000007948 */ /* 0x000fea0003800000 */
[----:B------:R-:W-:-:S04]  /*1510*/  IADD3 R0, -R0, UR44, RZ ;  /* 0x0000002c00007c10 */ /* 0x000fc8000fffe1ff */
[----:B------:R-:W-:Y:S02]  /*1520*/  ISETP.GE.AND P1, PT, R0, 0x1, PT ;  /* 0x000000010000780c */ /* 0x000fe40003f26270 */
[----:B------:R-:W-:Y:S01]  /*1530*/  R2UR UR4, R5 ;  /* 0x00000000050472ca */ /* 0x000fe200000e0000 */
[----:B------:R-:W-:Y:S01]  /*1540*/  ULEA UR9, UR39, UR45, 0xa ;  /* 0x0000002d27097291 */ /* 0x000fe2000f8e503f */
[----:B------:R-:W-:Y:S01]  /*1550*/  WARPGROUP.ARRIVE ;  /* 0x00000000000079c5 */ /* 0x000fe20000000000 */
[----:B------:R-:W-:Y:S01]  /*1560*/  UMOV UR5, 0x80000020 ;  /* 0x8000002000057882 */ /* 0x000fe20000000000 */
[----:B------:R-:W-:-:S09]  /*1570*/  UMOV UR7, 0x80000020 ;  /* 0x8000002000077882 */ /* 0x000fd20000000000 */
[----:B------:R-:W-:-:S04]  /*1580*/  UIADD3 UR4, UR4, 0x20180, URZ ;  /* 0x0002018004047890 */ /* 0x000fc8000fffe03f */
[----:B------:R-:W-:-:S04]  /*1590*/  USHF.R.U32.HI UR4, URZ, 0x4, UR4 ;  /* 0x000000043f047899 */ /* 0x000fc80008011604 */
[----:B------:R-:W-:-:S04]  /*15a0*/  ULOP3.LUT UR4, UR4, 0x3fff, URZ, 0xc0, !UPT ;  /* 0x00003fff04047892 */ /* 0x000fc8000f8ec03f */
[----:B------:R-:W-:-:S03]  /*15b0*/  ULOP3.LUT UR8, UR4, 0x10000, URZ, 0xfc, !UPT ;  /* 0x0001000004087892 */ /* 0x000fc6000f8efc3f */
[----:B------:R-:W-:Y:S01]  /*15c0*/  UMOV UR4, UR9 ;  /* 0x0000000900047c82 */ /* 0x000fe20008000000 */
[----:B------:R-:W-:-:S07]  /*15d0*/  UIMAD UR10, UR39, 0x300, UR8 ;  /* 0x00000300270a78a4 */ /* 0x000fce000f8e0208 */
[----:B------:R-:W-:Y:S02]  /*15e0*/  UMOV UR6, UR10 ;  /* 0x0000000a00067c82 */ /* 0x000fe40008000000 */
[----:B------:R-:W-:Y:S01]  /*15f0*/  IGMMA.64x192x32.S8.S8 R120, gdesc[UR4], RZ, !UPT, gsb0 ;  /* 0x04e00000047879f1 */ /* 0x000fe2000c0410ff */
[----:B------:R-:W-:Y:S01]  /*1600*/  UIADD3 UR4, UR9, 0x200, URZ ;  /* 0x0000020009047890 */ /* 0x000fe2000fffe03f */
[----:B------:R-:W-:Y:S01]  /*1610*/  UMOV UR5, 0x80000020 ;  /* 0x8000002000057882 */ /* 0x000fe20000000000 */
[----:B------:R-:W-:Y:S02]  /*1620*/  WARPGROUP.DEPBAR.LE gsb0, 0x0 ;  /* 0x00008000000079c5 */ /* 0x000fe40000010000 */
[----:B------:R-:W-:-:S06]  /*1630*/  WARPGROUP.ARRIVE ;  /* 0x00000000000079c5 */ /* 0x000fcc0000000000 */
[----:B------:R-:W-:Y:S01]  /*1640*/  IGMMA.64x192x32.S8.S8 R24, gdesc[UR4], RZ, !UPT, gsb0 ;  /* 0x04e00000041879f1 */ /* 0x000fe2000c0410ff */
[----:B------:R-:W-:Y:S02]  /*1650*/  UIADD3 UR4, UR9, 0x2, URZ ;  /* 0x0000000209047890 */ /* 0x000fe4000fffe03f */
[----:B------:R-:W-:Y:S01]  /*1660*/  UIADD3 UR6, UR10, 0x2, URZ ;  /* 0x000000020a067890 */ /* 0x000fe2000fffe03f */
[----:B------:R-:W-:Y:S01]  /*1670*/  UMOV UR5, 0x80000020 ;  /* 0x8000002000057882 */ /* 0x000fe20000000000 */
[----:B------:R-:W-:Y:S01]  /*1680*/  UMOV UR7, 0x80000020 ;  /* 0x8000002000077882 */ /* 0x000fe20000000000 */
[----:B------:R-:W-:Y:S02]  /*1690*/  WARPGROUP.DEPBAR.LE gsb0, 0x0 ;  /* 0x00008000000079c5 */ /* 0x000fe40000010000 */
[----:B------:R-:W-:-:S06]  /*16a0*/  WARPGROUP.ARRIVE ;  /* 0x00000000000079c5 */ /* 0x000fcc0000000000 */
[----:B------:R-:W-:Y:S01]  /*16b0*/  IGMMA.64x192x32.S8.S8 R120, gdesc[UR4], R120, gsb0 ;  /* 0x04e00000047879f1 */ /* 0x000fe20008041078 */
[----:B------:R-:W-:Y:S01]  /*16c0*/  UIADD3 UR4, UR9, 0x202, URZ ;  /* 0x0000020209047890 */ /* 0x000fe2000fffe03f */
[----:B------:R-:W-:Y:S01]  /*16d0*/  UMOV UR5, 0x80000020 ;  /* 0x8000002000057882 */ /* 0x000fe20000000000 */
[----:B------:R-:W-:Y:S02]  /*16e0*/  WARPGROUP.DEPBAR.LE gsb0, 0x0 ;  /* 0x00008000000079c5 */ /* 0x000fe40000010000 */
[----:B------:R-:W-:-:S06]  /*16f0*/  WARPGROUP.ARRIVE ;  /* 0x00000000000079c5 */ /* 0x000fcc0000000000 */
[----:B------:R-:W-:Y:S03]  /*1700*/  IGMMA.64x192x32.S8.S8 R24, gdesc[UR4], R24, gsb0 ;  /* 0x04e00000041879f1 */ /* 0x000fe60008041018 */
[----:B------:R-:W-:Y:S02]  /*1710*/  WARPGROUP.DEPBAR.LE gsb0, 0x0 ;  /* 0x00008000000079c5 */ /* 0x000fe40000010000 */
[----:B------:R-:W-:Y:S05]  /*1720*/  @!P1 BRA `(.L_x_19) ;  /* 0x0000000400189947 */ /* 0x000fea0003800000 */
[----:B------:R-:W-:Y:S02]  /*1730*/  UIADD3 UR4, UR39, 0x1, URZ ;  /* 0x0000000127047890 */ /* 0x000fe4000fffe03f */
[----:B------:R-:W-:Y:S02]  /*1740*/  UMOV UR10, UR39 ;  /* 0x00000027000a7c82 */ /* 0x000fe40008000000 */
[----:B------:R-:W-:-:S04]  /*1750*/  UISETP.NE.AND UP0, UPT, UR4, 0x8, UPT ;  /* 0x000000080400788c */ /* 0x000fc8000bf05270 */
[----:B------:R-:W-:Y:S02]  /*1760*/  USEL UR5, URZ, 0x1, UP0 ;  /* 0x000000013f057887 */ /* 0x000fe40008000000 */
[----:B------:R-:W-:Y:S02]  /*1770*/  USEL UR9, UR4, URZ, UP0 ;  /* 0x0000003f04097287 */ /* 0x000fe40008000000 */
[----:B------:R-:W-:-:S06]  /*1780*/  ULOP3.LUT UR5, UR38, UR5, URZ, 0x3c, !UPT ;  /* 0x0000000526057292 */ /* 0x000fcc000f8e3c3f */
[----:B------:R-:W-:-:S07]  /*1790*/  IMAD.U32 R6, RZ, RZ, UR5 ;  /* 0x00000005ff067e24 */ /* 0x000fce000f8e00ff */
.L_x_26:
[----:B0-----:R-:W-:Y:S05]  /*17a0*/  @!P0 BRA `(.L_x_20) ;  /* 0x0000000000048947 */ /* 0x001fea0003800000 */
[----:B------:R-:W-:Y:S01]  /*17b0*/  BPT.TRAP 0x1 ;  /* 0x000000040000795c */ /* 0x000fe20000300000 */
.L_x_20:
[----:B------:R-:W0:Y:S01]  /*17c0*/  S2UR UR5, SR_CgaCtaId ;  /* 0x00000000000579c3 */ /* 0x000e220000008800 */
[----:B------:R-:W-:Y:S01]  /*17d0*/  UMOV UR4, 0x400 ;  /* 0x0000040000047882 */ /* 0x000fe20000000000 */
[----:B------:R-:W-:Y:S01]  /*17e0*/  IMAD.U32 R4, RZ, RZ, UR9 ;  /* 0x00000009ff047e24 */ /* 0x000fe2000f8e00ff */
[----:B------:R-:W-:Y:S01]  /*17f0*/  SHF.L.U32 R3, R6, 0x1f, RZ ;  /* 0x0000001f06037819 */ /* 0x000fe200000006ff */
[----:B0-----:R-:W-:-:S06]  /*1800*/  ULEA UR4, UR5, UR4, 0x18 ;  /* 0x0000000405047291 */ /* 0x001fcc000f8ec03f */
[----:B------:R-:W-:-:S04]  /*1810*/  IMAD.U32 R5, RZ, RZ, UR4 ;  /* 0x00000004ff057e24 */ /* 0x000fc8000f8e00ff */
[----:B------:R-:W-:-:S04]  /*1820*/  IMAD R4, R4, 0x8, R5 ;  /* 0x0000000804047824 */ /* 0x000fc800078e0205 */
[----:B------:R0:W1:Y:S01]  /*1830*/  SYNCS.PHASECHK.TRANS64.TRYWAIT P1, [R4+URZ], R3 ;  /* 0x00000003040075a7 */ /* 0x000062000802017f */
[----:B------:R-:W-:Y:S05]  /*1840*/  @!P0 BRA `(.L_x_21) ;  /* 0x0000000000048947 */ /* 0x000fea0003800000 */
[----:B------:R-:W-:Y:S01]  /*1850*/  BPT.TRAP 0x1 ;  /* 0x000000040000795c */ /* 0x000fe20000300000 */
.L_x_21:
[----:B-1----:R-:W-:Y:S05]  /*1860*/  @P1 BRA `(.L_x_22) ;  /* 0x0000000000081947 */ /* 0x002fea0003800000 */
[----:B------:R-:W1:Y:S02]  /*1870*/  SYNCS.PHASECHK.TRANS64.TRYWAIT P1, [R4+URZ], R3 ;  /* 0x00000003040075a7 */ /* 0x000e64000802017f */
[----:B-1----:R-:W-:Y:S05]  /*1880*/  @!P1 BRA `(.L_x_23) ;  /* 0x000000bc00109947 */ /* 0x002fea0003800000 */
.L_x_22:
[----:B------:R-:W-:Y:S01]  /*1890*/  ULEA UR11, UR9, UR45, 0xa ;  /* 0x0000002d090b7291 */ /* 0x000fe2000f8e503f */
[----:B------:R-:W-:Y:S01]  /*18a0*/  WARPGROUP.ARRIVE ;  /* 0x00000000000079c5 */ /* 0x000fe20000000000 */
[----:B------:R-:W-:Y:S01]  /*18b0*/  UIMAD UR12, UR9, 0x300, UR8 ;  /* 0x00000300090c78a4 */ /* 0x000fe2000f8e0208 */
[----:B------:R-:W-:Y:S01]  /*18c0*/  UMOV UR5, 0x80000020 ;  /* 0x8000002000057882 */ /* 0x000fe20000000000 */
[----:B------:R-:W-:-:S03]  /*18d0*/  UMOV UR7, 0x80000020 ;  /* 0x8000002000077882 */ /* 0x000fc60000000000 */
[----:B------:R-:W-:Y:S02]  /*18e0*/  UMOV UR4, UR11 ;  /* 0x0000000b00047c82 */ /* 0x000fe40008000000 */
[----:B------:R-:W-:Y:S02]  /*18f0*/  UMOV UR6, UR12 ;  /* 0x0000000c00067c82 */ /* 0x000fe40008000000 */
[----:B------:R-:W-:Y:S01]  /*1900*/  IGMMA.64x192x32.S8.S8 R120, gdesc[UR4], R120, gsb0 ;  /* 0x04e00000047879f1 */ /* 0x000fe20008041078 */
[----:B------:R-:W-:Y:S01]  /*1910*/  UIADD3 UR4, UR11, 0x200, URZ ;  /* 0x000002000b047890 */ /* 0x000fe2000fffe03f */
[----:B------:R-:W-:Y:S01]  /*1920*/  UMOV UR5, 0x80000020 ;  /* 0x8000002000057882 */ /* 0x000fe20000000000 */
[----:B------:R-:W-:Y:S02]  /*1930*/  WARPGROUP.DEPBAR.LE gsb0, 0x0 ;  /* 0x00008000000079c5 */ /* 0x000fe40000010000 */
[----:B------:R-:W-:-:S06]  /*1940*/  WARPGROUP.ARRIVE ;  /* 0x00000000000079c5 */ /* 0x000fcc0000000000 */
[----:B------:R-:W-:Y:S01]  /*1950*/  IGMMA.64x192x32.S8.S8 R24, gdesc[UR4], R24, gsb0 ;  /* 0x04e00000041879f1 */ /* 0x000fe20008041018 */
        /* <DEDUP_REMOVED lines=14> */
[----:B------:R-:W-:Y:S01]  /*1a40*/  BPT.TRAP 0x1 ;  /* 0x000000040000795c */ /* 0x000fe20000300000 */
.L_x_24:
[----:B------:R-:W-:Y:S01]  /*1a50*/  UISETP.GT.U32.AND UP0, UPT, UR40, 0x1, UPT ;  /* 0x000000012800788c */ /* 0x000fe2000bf04070 */
[----:B01----:R-:W-:-:S04]  /*1a60*/  IMAD.U32 R4, RZ, RZ, UR10 ;  /* 0x0000000aff047e24 */ /* 0x003fc8000f8e00ff */
[----:B------:R-:W-:Y:S01]  /*1a70*/  IMAD R3, R4, 0x8, R5 ;  /* 0x0000000804037824 */ /* 0x000fe200078e0205 */
[----:B------:R-:W-:-:S03]  /*1a80*/  PLOP3.LUT P1, PT, PT, PT, UP0, 0x80, 0x0 ;  /* 0x000000000000781c */ /* 0x000fc60003f2f008 */
[----:B------:R-:W-:-:S05]  /*1a90*/  VIADD R3, R3, 0x40 ;  /* 0x0000004003037836 */ /* 0x000fca0000000000 */
[----:B------:R-:W-:-:S04]  /*1aa0*/  PRMT R3, RZ, 0x654, R3 ;  /* 0x00000654ff037816 */ /* 0x000fc80000000003 */
[----:B------:R0:W-:Y:S01]  /*1ab0*/  SYNCS.ARRIVE.TRANS64.RED.A1T0 RZ, [R3+URZ], RZ ;  /* 0x000000ff03ff79a7 */ /* 0x0001e2000810043f */
[----:B------:R-:W-:Y:S05]  /*1ac0*/  @P1 BRA `(.L_x_25) ;  /* 0x0000000000041947 */ /* 0x000fea0003800000 */
[----:B------:R-:W-:Y:S01]  /*1ad0*/  BPT.TRAP 0x1 ;  /* 0x000000040000795c */ /* 0x000fe20000300000 */
.L_x_25:
[----:B------:R-:W-:Y:S01]  /*1ae0*/  UIADD3 UR9, UR9, 0x1, URZ ;  /* 0x0000000109097890 */ /* 0x000fe2000fffe03f */
[C---:B------:R-:W-:Y:S01]  /*1af0*/  ISETP.GT.AND P1, PT, R0.reuse, 0x1, PT ;  /* 0x000000010000780c */ /* 0x040fe20003f24270 */
[----:B------:R-:W-:Y:S01]  /*1b00*/  UIADD3 UR10, UR10, 0x1, URZ ;  /* 0x000000010a0a7890 */ /* 0x000fe2000fffe03f */
[----:B------:R-:W-:Y:S01]  /*1b10*/  VIADD R0, R0, 0xffffffff ;  /* 0xffffffff00007836 */ /* 0x000fe20000000000 */
[----:B------:R-:W-:Y:S02]  /*1b20*/  UISETP.NE.AND UP0, UPT, UR9, 0x8, UPT ;  /* 0x000000080900788c */ /* 0x000fe4000bf05270 */
[----:B------:R-:W-:Y:S02]  /*1b30*/  UISETP.NE.AND UP1, UPT, UR10, 0x8, UPT ;  /* 0x000000080a00788c */ /* 0x000fe4000bf25270 */
[----:B------:R-:W-:Y:S02]  /*1b40*/  USEL UR4, URZ, 0x1, UP0 ;  /* 0x000000013f047887 */ /* 0x000fe40008000000 */
[----:B------:R-:W-:-:S02]  /*1b50*/  USEL UR9, UR9, URZ, UP0 ;  /* 0x0000003f09097287 */ /* 0x000fc40008000000 */
[----:B------:R-:W-:Y:S02]  /*1b60*/  USEL UR10, UR10, URZ, UP1 ;  /* 0x0000003f0a0a7287 */ /* 0x000fe40008800000 */
[----:B------:R-:W-:Y:S01]  /*1b70*/  LOP3.LUT R6, R6, UR4, RZ, 0x3c, !PT ;  /* 0x0000000406067c12 */ /* 0x000fe2000f8e3cff */
[----:B------:R-:W-:Y:S09]  /*1b80*/  @P1 BRA `(.L_x_26) ;  /* 0xfffffffc00041947 */ /* 0x000ff2000383ffff */
.L_x_19:
[----:B------:R-:W1:Y:S02]  /*1b90*/  LDC R0, c[0x0][0x28c] ;  /* 0x0000a300ff007b82 */ /* 0x000e640000000800 */
[----:B-1----:R-:W-:-:S13]  /*1ba0*/  ISETP.GE.AND P1, PT, R0, 0x1, PT ;  /* 0x000000010000780c */ /* 0x002fda0003f26270 */
[----:B------:R-:W-:Y:S05]  /*1bb0*/  @!P1 BRA `(.L_x_27) ;  /* 0x00000000003c9947 */ /* 0x000fea0003800000 */
[----:B------:R-:W-:Y:S05]  /*1bc0*/  @!P0 BRA `(.L_x_28) ;  /* 0x0000000000048947 */ /* 0x000fea0003800000 */
[----:B------:R-:W-:Y:S01]  /*1bd0*/  BPT.TRAP 0x1 ;  /* 0x000000040000795c */ /* 0x000fe20000300000 */
.L_x_28:
[----:B------:R-:W-:-:S04]  /*1be0*/  UISETP.LT.AND UP0, UPT, UR44, 0x1, UPT ;  /* 0x000000012c00788c */ /* 0x000fc8000bf01270 */
[----:B------:R-:W-:Y:S02]  /*1bf0*/  USEL UR4, UR44, 0x1, UP0 ;  /* 0x000000012c047887 */ /* 0x000fe40008000000 */
[----:B------:R-:W-:Y:S02]  /*1c00*/  UISETP.GT.U32.AND UP0, UPT, UR40, 0x1, UPT ;  /* 0x000000012800788c */ /* 0x000fe4000bf04070 */
[----:B------:R-:W-:-:S04]  /*1c10*/  UIADD3 UR4, UR39, UR44, -UR4 ;  /* 0x0000002c27047290 */ /* 0x000fc8000fffe804 */
[----:B------:R-:W-:Y:S01]  /*1c20*/  USHF.L.U32 UR4, UR4, 0x3, URZ ;  /* 0x0000000304047899 */ /* 0x000fe2000800063f */
[----:B------:R-:W-:-:S03]  /*1c30*/  PLOP3.LUT P0, PT, PT, PT, UP0, 0x80, 0x0 ;  /* 0x000000000000781c */ /* 0x000fc60003f0f008 */
[----:B------:R-:W-:-:S06]  /*1c40*/  ULOP3.LUT UR4, UR4, 0x38, URZ, 0xc0, !UPT ;  /* 0x0000003804047892 */ /* 0x000fcc000f8ec03f */
[----:B------:R-:W-:-:S05]  /*1c50*/  IMAD.U32 R0, RZ, RZ, UR4 ;  /* 0x00000004ff007e24 */ /* 0x000fca000f8e00ff */
[----:B------:R-:W-:-:S04]  /*1c60*/  IADD3 R0, R5, 0x40, R0 ;  /* 0x0000004005007810 */ /* 0x000fc80007ffe000 */
[----:B------:R-:W-:-:S04]  /*1c70*/  PRMT R0, RZ, 0x654, R0 ;  /* 0x00000654ff007816 */ /* 0x000fc80000000000 */
[----:B------:R1:W-:Y:S01]  /*1c80*/  SYNCS.ARRIVE.TRANS64.RED.A1T0 RZ, [R0+URZ], RZ ;  /* 0x000000ff00ff79a7 */ /* 0x0003e2000810043f */
[----:B------:R-:W-:Y:S05]  /*1c90*/  @P0 BRA `(.L_x_27) ;  /* 0x0000000000040947 */ /* 0x000fea0003800000 */
[----:B------:R-:W-:Y:S01]  /*1ca0*/  BPT.TRAP 0x1 ;  /* 0x000000040000795c */ /* 0x000fe20000300000 */
.L_x_27:
[C---:B-1----:R-:W-:Y:S01]  /*1cb0*/  LOP3.LUT R0, R2.reuse, 0x3, RZ, 0xc0, !PT ;  /* 0x0000000302007812 */ /* 0x042fe200078ec0ff */
[----:B------:R-:W-:Y:S01]  /*1cc0*/  IMAD.MOV.U32 R7, RZ, RZ, -0x2 ;  /* 0xfffffffeff077424 */ /* 0x000fe200078e00ff */
[----:B------:R-:W-:Y:S01]  /*1cd0*/  ULDC UR9, c[0x0][0x288] ;  /* 0x0000a20000097ab9 */ /* 0x000fe20000000800 */
[----:B------:R-:W-:Y:S01]  /*1ce0*/  UIMAD UR42, UR42, 0xc0, URZ ;  /* 0x000000c02a2a78a4 */ /* 0x000fe2000f8e023f */
[----:B------:R-:W-:Y:S01]  /*1cf0*/  LOP3.LUT R4, R2, 0x60, RZ, 0xc0, !PT ;  /* 0x0000006002047812 */ /* 0x000fe200078ec0ff */
[----:B------:R-:W-:Y:S01]  /*1d00*/  IMAD R7, R0, R7, UR9 ;  /* 0x0000000900077e24 */ /* 0x000fe2000f8e0207 */
[--C-:B------:R-:W-:Y:S01]  /*1d10*/  SHF.R.U32.HI R0, RZ, 0x7, R2.reuse ;  /* 0x00000007ff007819 */ /* 0x100fe20000011602 */
[----:B------:R-:W-:Y:S01]  /*1d20*/  UIADD3 UR39, UR44, UR39, URZ ;  /* 0x000000272c277290 */ /* 0x000fe2000fffe03f */
[----:B0-----:R-:W-:Y:S01]  /*1d30*/  SHF.R.U32.HI R3, RZ, 0x2, R2 ;  /* 0x00000002ff037819 */ /* 0x001fe20000011602 */
[----:B------:R-:W-:Y:S01]  /*1d40*/  UIMAD.WIDE UR10, UR41, 0x100, URZ ;  /* 0x00000100290a78a5 */ /* 0x000fe2000f8e023f */
[----:B------:R-:W-:Y:S01]  /*1d50*/  LOP3.LUT R0, R0, 0x1, RZ, 0xc0, !PT ;  /* 0x0000000100007812 */ /* 0x000fe200078ec0ff */
[----:B------:R-:W-:Y:S01]  /*1d60*/  USHF.L.U32 UR41, UR41, 0x8, URZ ;  /* 0x0000000829297899 */ /* 0x000fe2000800063f */
[----:B------:R-:W-:Y:S01]  /*1d70*/  SHF.R.U32.HI R6, RZ, 0x1, R4 ;  /* 0x00000001ff067819 */ /* 0x000fe20000011604 */
[----:B------:R-:W-:Y:S01]  /*1d80*/  UISETP.GE.AND UP2, UPT, UR42, UR9, UPT ;  /* 0x000000092a00728c */ /* 0x000fe2000bf46270 */
[----:B------:R-:W-:Y:S01]  /*1d90*/  IMAD.SHL.U32 R20, R2, 0x2, RZ ;  /* 0x0000000202147824 */ /* 0x000fe200078e00ff */
[----:B------:R-:W-:Y:S01]  /*1da0*/  ULDC UR8, c[0x0][0x284] ;  /* 0x0000a10000087ab9 */ /* 0x000fe20000000800 */
[----:B------:R-:W-:Y:S01]  /*1db0*/  USHF.R.U32.HI UR4, URZ, 0x3, UR39 ;  /* 0x000000033f047899 */ /* 0x000fe20008011627 */
[----:B------:R-:W-:Y:S01]  /*1dc0*/  IMAD.U32 R21, RZ, RZ, UR42 ;  /* 0x0000002aff157e24 */ /* 0x000fe2000f8e00ff */
[----:B------:R-:W-:Y:S01]  /*1dd0*/  UISETP.GE.OR UP2, UPT, UR41, UR8, UP2 ;  /* 0x000000082900728c */ /* 0x000fe20009746670 */
[----:B------:R-:W-:Y:S01]  /*1de0*/  IMAD.SHL.U32 R4, R0, 0x40, RZ ;  /* 0x0000004000047824 */ /* 0x000fe200078e00ff */
[----:B------:R-:W-:Y:S01]  /*1df0*/  LOP3.LUT R3, R3, 0x7, RZ, 0xc0, !PT ;  /* 0x0000000703037812 */ /* 0x000fe200078ec0ff */
[----:B------:R-:W-:Y:S01]  /*1e00*/  ULOP3.LUT UR4, UR4, 0x1, URZ, 0xc0, !UPT ;  /* 0x0000000104047892 */ /* 0x000fe2000f8ec03f */
[----:B------:R-:W-:Y:S01]  /*1e10*/  LOP3.LUT R20, R21, 0x6, R20, 0xf8, !PT ;  /* 0x0000000615147812 */ /* 0x000fe200078ef814 */
[----:B------:R-:W-:Y:S01]  /*1e20*/  USHF.R.S32.HI UR12, URZ, 0x1f, UR43 ;  /* 0x0000001f3f0c7899 */ /* 0x000fe2000801142b */
[--C-:B------:R-:W-:Y:S01]  /*1e30*/  LOP3.LUT R23, R4, 0x40, R3.reuse, 0xe2, !PT ;  /* 0x0000004004177812 */ /* 0x100fe200078ee203 */
[----:B------:R-:W-:Y:S01]  /*1e40*/  ULDC.64 UR6, c[0x0][0x5d0] ;  /* 0x0001740000067ab9 */ /* 0x000fe20000000a00 */
[----:B------:R-:W-:Y:S01]  /*1e50*/  UISETP.GT.U32.AND UP0, UPT, UR39, 0x7, UPT ;  /* 0x000000072700788c */ /* 0x000fe2000bf04070 */
[----:B------:R-:W-:Y:S01]  /*1e60*/  IADD3 R3, RZ, -R6, -R3 ;  /* 0x80000006ff037210 */ /* 0x000fe20007ffe803 */
[----:B------:R-:W-:Y:S01]  /*1e70*/  UISETP.NE.U32.AND UP1, UPT, UR4, 0x1, UPT ;  /* 0x000000010400788c */ /* 0x000fe2000bf25070 */
[----:B------:R-:W-:Y:S01]  /*1e80*/  PLOP3.LUT P0, PT, PT, PT, UP2, 0x80, 0x0 ;  /* 0x000000000000781c */ /* 0x000fe20003f0f028 */
[----:B------:R-:W-:Y:S01]  /*1e90*/  UIMAD UR5, UR12, UR6, URZ ;  /* 0x000000060c0572a4 */ /* 0x000fe2000f8e023f */
[--C-:B------:R-:W-:Y:S01]  /*1ea0*/  SHF.R.S32.HI R21, RZ, 0x1f, R20.reuse ;  /* 0x0000001fff157819 */ /* 0x100fe20000011414 */
[----:B------:R-:W-:Y:S01]  /*1eb0*/  UISETP.LT.U32.AND UP0, UPT, UR44, 0x8, UP0 ;  /* 0x000000082c00788c */ /* 0x000fe20008701070 */
[----:B------:R-:W-:Y:S01]  /*1ec0*/  IMAD.U32 R5, RZ, RZ, UR6 ;  /* 0x00000006ff057e24 */ /* 0x000fe2000f8e00ff */
[----:B------:R-:W-:Y:S01]  /*1ed0*/  UISETP.GT.U32.AND UP1, UPT, UR44, 0x7, !UP1 ;  /* 0x000000072c00788c */ /* 0x000fe2000cf24070 */
[----:B------:R-:W-:Y:S01]  /*1ee0*/  IMAD R3, R0, -0x40, R3 ;  /* 0xffffffc000037824 */ /* 0x000fe200078e0203 */
[----:B------:R-:W-:Y:S01]  /*1ef0*/  UIMAD UR5, UR43, UR7, UR5 ;  /* 0x000000072b0572a4 */ /* 0x000fe2000f8e0205 */
[----:B------:R-:W-:Y:S01]  /*1f00*/  IMAD.U32 R0, RZ, RZ, UR8 ;  /* 0x00000008ff007e24 */ /* 0x000fe2000f8e00ff */
[----:B------:R-:W-:Y:S01]  /*1f10*/  USEL UR6, URZ, 0x1, !UP0 ;  /* 0x000000013f067887 */ /* 0x000fe2000c000000 */
[----:B------:R-:W-:Y:S01]  /*1f20*/  IMAD.WIDE.U32 R4, R5, UR43, R20 ;  /* 0x0000002b05047c25 */ /* 0x000fe2000f8e0014 */
[----:B------:R-:W-:Y:S01]  /*1f30*/  USEL UR4, URZ, 0x1, !UP1 ;  /* 0x000000013f047887 */ /* 0x000fe2000c800000 */
[----:B------:R-:W-:Y:S01]  /*1f40*/  LOP3.LUT R23, R23, UR10, R6, 0xfe, !PT ;  /* 0x0000000a17177c12 */ /* 0x000fe2000f8efe06 */
[----:B------:R-:W-:Y:S01]  /*1f50*/  ULOP3.LUT UR39, UR39, 0x7, URZ, 0xc0, !UPT ;  /* 0x0000000727277892 */ /* 0x000fe2000f8ec03f */
[----:B------:R-:W-:Y:S01]  /*1f60*/  IADD3 R3, R0, -UR41, R3 ;  /* 0x8000002900037c10 */ /* 0x000fe2000fffe003 */
[----:B------:R-:W-:Y:S01]  /*1f70*/  ULOP3.LUT UR38, UR4, UR38, UR6, 0x96, !UPT ;  /* 0x0000002604267292 */ /* 0x000fe2000f8e9606 */
[----:B------:R-:W-:Y:S01]  /*1f80*/  VIADD R5, R5, UR5 ;  /* 0x0000000505057c36 */ /* 0x000fe20008000000 */
[----:B------:R-:W-:Y:S01]  /*1f90*/  UMOV UR41, 0xffffffff ;  /* 0xffffffff00297882 */ /* 0x000fe20000000000 */
[----:B------:R-:W-:Y:S01]  /*1fa0*/  VIADD R0, R7, -UR42 ;  /* 0x8000002a07007c36 */ /* 0x000fe20008000000 */
[----:B------:R-:W-:Y:S08]  /*1fb0*/  @P0 BRA `(.L_x_29) ;  /* 0x0000009000f80947 */ /* 0x000ff00003800000 */
[----:B------:R-:W0:Y:S01]  /*1fc0*/  LDC.64 R10, c[0x0][0x5c8] ;  /* 0x00017200ff0a7b82 */ /* 0x000e220000000a00 */
[----:B------:R-:W-:Y:S01]  /*1fd0*/  ULDC.64 UR4, c[0x0][0x5c0] ;  /* 0x0001700000047ab9 */ /* 0x000fe20000000a00 */
[----:B------:R-:W-:Y:S01]  /*1fe0*/  BSSY B0, `(.L_x_29) ;  /* 0x000093b000007945 */ /* 0x000fe20003800000 */
[C---:B0-----:R-:W-:Y:S01]  /*1ff0*/  IMAD R6, R10.reuse, UR11, RZ ;  /* 0x0000000b0a067c24 */ /* 0x041fe2000f8e02ff */
[----:B------:R-:W-:Y:S01]  /*2000*/  SHF.L.U64.HI R13, R10, 0x3, R11 ;  /* 0x000000030a0d7819 */ /* 0x000fe2000001020b */
[----:B------:R-:W-:-:S04]  /*2010*/  IMAD.WIDE.U32 R4, R23, R10, R4 ;  /* 0x0000000a17047225 */ /* 0x000fc800078e0004 */
[----:B------:R-:W-:Y:S01]  /*2020*/  IMAD R7, R23, R11, R6 ;  /* 0x0000000b17077224 */ /* 0x000fe200078e0206 */
[----:B------:R-:W-:Y:S01]  /*2030*/  IADD3 R4, P0, R4, UR4, RZ ;  /* 0x0000000404047c10 */ /* 0x000fe2000ff1e0ff */
[C---:B------:R-:W-:Y:S02]  /*2040*/  IMAD.SHL.U32 R9, R10.reuse, 0x8, RZ ;  /* 0x000000080a097824 */ /* 0x040fe400078e00ff */
[----:B------:R-:W-:Y:S01]  /*2050*/  IMAD.IADD R7, R5, 0x1, R7 ;  /* 0x0000000105077824 */ /* 0x000fe200078e0207 */
[-C--:B------:R-:W-:Y:S02]  /*2060*/  LEA R6, P2, R10, R4.reuse, 0x7 ;  /* 0x000000040a067211 */ /* 0x080fe400078438ff */
[----:B------:R-:W-:Y:S02]  /*2070*/  IADD3 R8, P1, R9, R4, RZ ;  /* 0x0000000409087210 */ /* 0x000fe40007f3e0ff */
[----:B------:R-:W-:Y:S02]  /*2080*/  IADD3.X R5, R7, UR5, RZ, P0, !PT ;  /* 0x0000000507057c10 */ /* 0x000fe400087fe4ff */
[----:B-----5:R-:W-:-:S02]  /*2090*/  ISETP.NE.AND P0, PT, R18, RZ, PT ;  /* 0x000000ff1200720c */ /* 0x020fc40003f05270 */
[----:B------:R-:W-:Y:S02]  /*20a0*/  LEA.HI.X R7, R10, R5, R11, 0x7, P2 ;  /* 0x000000050a077211 */ /* 0x000fe400010f3c0b */
[----:B------:R-:W-:Y:S01]  /*20b0*/  IADD3 R10, P2, R9, R6, RZ ;  /* 0x00000006090a7210 */ /* 0x000fe20007f5e0ff */
[----:B------:R-:W-:-:S04]  /*20c0*/  IMAD.X R9, R13, 0x1, R5, P1 ;  /* 0x000000010d097824 */ /* 0x000fc800008e0605 */
[----:B------:R-:W-:-:S04]  /*20d0*/  IMAD.X R11, R13, 0x1, R7, P2 ;  /* 0x000000010d0b7824 */ /* 0x000fc800010e0607 */
[----:B------:R-:W-:Y:S05]  /*20e0*/  @!P0 BRA `(.L_x_30) ;  /* 0x0000006c00988947 */ /* 0x000fea0003800000 */
[----:B------:R-:W0:Y:S01]  /*20f0*/  LDC.64 R12, c[0x0][0x5b0] ;  /* 0x00016c00ff0c7b82 */ /* 0x000e220000000a00 */
[----:B------:R-:W-:Y:S01]  /*2100*/  ULDC.64 UR6, c[0x0][0x5b8] ;  /* 0x00016e0000067ab9 */ /* 0x000fe20000000a00 */
[----:B------:R-:W-:Y:S01]  /*2110*/  ISETP.GE.AND P2, PT, R3, 0x1, PT ;  /* 0x000000010300780c */ /* 0x000fe20003f46270 */
[----:B------:R-:W-:Y:S02]  /*2120*/  UIMAD UR4, UR12, UR6, URZ ;  /* 0x000000060c0472a4 */ /* 0x000fe4000f8e023f */
[----:B------:R-:W-:Y:S01]  /*2130*/  IMAD.U32 R217, RZ, RZ, UR6 ;  /* 0x00000006ffd97e24 */ /* 0x000fe2000f8e00ff */
[----:B------:R-:W-:Y:S01]  /*2140*/  BSSY B1, `(.L_x_31) ;  /* 0x0000013000017945 */ /* 0x000fe20003800000 */
[----:B------:R-:W-:Y:S01]  /*2150*/  ISETP.LT.OR P4, PT, R0, 0x1, !P2 ;  /* 0x000000010000780c */ /* 0x000fe20005781670 */
[----:B------:R-:W-:Y:S01]  /*2160*/  UIMAD UR4, UR43, UR7, UR4 ;  /* 0x000000072b0472a4 */ /* 0x000fe2000f8e0204 */
[----:B------:R-:W1:Y:S01]  /*2170*/  LDC.64 R14, c[0x0][0x5a8] ;  /* 0x00016a00ff0e7b82 */ /* 0x000e620000000a00 */
[----:B------:R-:W-:-:S04]  /*2180*/  IMAD.WIDE.U32 R20, R217, UR43, R20 ;  /* 0x0000002bd9147c25 */ /* 0x000fc8000f8e0014 */
[----:B------:R-:W-:Y:S02]  /*2190*/  VIADD R217, R21, UR4 ;  /* 0x0000000415d97c36 */ /* 0x000fe40008000000 */
[----:B------:R-:W-:Y:S02]  /*21a0*/  IMAD.MOV.U32 R216, RZ, RZ, R20 ;  /* 0x000000ffffd87224 */ /* 0x000fe400078e0014 */
[C---:B0-----:R-:W-:Y:S01]  /*21b0*/  IMAD R220, R12.reuse, UR11, RZ ;  /* 0x0000000b0cdc7c24 */ /* 0x041fe2000f8e02ff */
[----:B------:R-:W-:Y:S01]  /*21c0*/  SHF.L.U64.HI R221, R12, 0x3, R13 ;  /* 0x000000030cdd7819 */ /* 0x000fe2000001020d */
[----:B------:R-:W-:-:S04]  /*21d0*/  IMAD.WIDE.U32 R218, R23, R12, R216 ;  /* 0x0000000c17da7225 */ /* 0x000fc800078e00d8 */
[----:B------:R-:W-:Y:S02]  /*21e0*/  IMAD R225, R23, R13, R220 ;  /* 0x0000000d17e17224 */ /* 0x000fe400078e02dc */
[----:B------:R-:W-:Y:S01]  /*21f0*/  IMAD.SHL.U32 R220, R12, 0x8, RZ ;  /* 0x000000080cdc7824 */ /* 0x000fe200078e00ff */
[----:B-1----:R-:W-:-:S03]  /*2200*/  IADD3 R218, P0, R218, R14, RZ ;  /* 0x0000000edada7210 */ /* 0x002fc60007f1e0ff */
[----:B------:R-:W-:Y:S01]  /*2210*/  IMAD.WIDE.U32 R222, R23, R12, R220 ;  /* 0x0000000c17de7225 */ /* 0x000fe200078e00dc */
[----:B------:R-:W-:-:S03]  /*2220*/  IADD3.X R219, R15, R219, R225, P0, !PT ;  /* 0x000000db0fdb7210 */ /* 0x000fc600007fe4e1 */
[----:B------:R-:W-:Y:S01]  /*2230*/  IMAD.IADD R224, R225, 0x1, R223 ;  /* 0x00000001e1e07824 */ /* 0x000fe200078e02df */
[----:B------:R-:W-:Y:S01]  /*2240*/  IADD3 R222, P5, P6, R20, R14, R222 ;  /* 0x0000000e14de7210 */ /* 0x000fe20007ebe0de */
[----:B------:R-:W-:-:S12]  /*2250*/  @P4 BRA `(.L_x_32) ;  /* 0x0000000000044947 */ /* 0x000fd80003800000 */
[----:B------:R0:W5:Y:S02]  /*2260*/  LDG.E.U8 R22, desc[UR36][R218.64] ;  /* 0x00000024da167981 */ /* 0x000164000c1e1100 */
.L_x_32:
[----:B------:R-:W-:Y:S05]  /*2270*/  BSYNC B1 ;  /* 0x0000000000017941 */ /* 0x000fea0003800000 */
.L_x_31:
[----:B-----5:R-:W-:Y:S01]  /*2280*/  LOP3.LUT R223, R22, 0xffff, RZ, 0xc0, !PT ;  /* 0x0000ffff16df7812 */ /* 0x020fe200078ec0ff */
[----:B------:R-:W-:Y:S01]  /*2290*/  BSSY B1, `(.L_x_33) ;  /* 0x000000f000017945 */ /* 0x000fe20003800000 */
[C---:B------:R-:W-:Y:S02]  /*22a0*/  ISETP.LT.OR P3, PT, R0.reuse, 0x2, !P2 ;  /* 0x000000020000780c */ /* 0x040fe40005761670 */
[----:B------:R-:W-:Y:S02]  /*22b0*/  PRMT R225, R223, 0x8880, RZ ;  /* 0x00008880dfe17816 */ /* 0x000fe400000000ff */
[----:B------:R-:W-:Y:S02]  /*22c0*/  IADD3.X R223, R217, R15, R224, P5, P6 ;  /* 0x0000000fd9df7210 */ /* 0x000fe40002fec4e0 */
[----:B------:R-:W-:Y:S01]  /*22d0*/  ISETP.GE.AND P0, PT, R3, 0x9, PT ;  /* 0x000000090300780c */ /* 0x000fe20003f06270 */
[----:B------:R-:W-:Y:S01]  /*22e0*/  IMAD R224, R225, R18, RZ ;  /* 0x00000012e1e07224 */ /* 0x000fe200078e02ff */
[----:B------:R-:W-:-:S02]  /*22f0*/  ISETP.LT.OR P6, PT, R0, 0x9, !P2 ;  /* 0x000000090000780c */ /* 0x000fc400057c1670 */
[----:B------:R-:W-:Y:S01]  /*2300*/  ISETP.LT.OR P1, PT, R0, 0x1, !P0 ;  /* 0x000000010000780c */ /* 0x000fe20004721670 */
[----:B------:R-:W-:Y:S01]  /*2310*/  @!P4 IMAD R225, R120, R19, R224 ;  /* 0x0000001378e1c224 */ /* 0x000fe200078e02e0 */
[----:B------:R-:W-:-:S04]  /*2320*/  ISETP.LT.OR P5, PT, R0, 0x2, !P0 ;  /* 0x000000020000780c */ /* 0x000fc800047a1670 */
[----:B------:R1:W-:Y:S01]  /*2330*/  @!P4 STG.E.U8 desc[UR36][R4.64], R225 ;  /* 0x000000e10400c986 */ /* 0x0003e2000c101124 */
[----:B------:R-:W-:Y:S08]  /*2340*/  @P3 BRA `(.L_x_34) ;  /* 0x00000000000c3947 */ /* 0x000ff00003800000 */
[----:B------:R-:W1:Y:S02]  /*2350*/  LDG.E.U8 R22, desc[UR36][R218.64+0x1] ;  /* 0x00000124da167981 */ /* 0x000e64000c1e1100 */
[----:B-1----:R-:W-:-:S05]  /*2360*/  PRMT R225, R22, 0x8880, RZ ;  /* 0x0000888016e17816 */ /* 0x002fca00000000ff */
[----:B------:R-:W-:-:S07]  /*2370*/  IMAD R224, R225, R18, RZ ;  /* 0x00000012e1e07224 */ /* 0x000fce00078e02ff */
.L_x_34:
[----:B------:R-:W-:Y:S05]  /*2380*/  BSYNC B1 ;  /* 0x0000000000017941 */ /* 0x000fea0003800000 */
.L_x_33:
[----:B------:R-:W-:Y:S01]  /*2390*/  @!P3 IMAD R121, R121, R19, R224 ;  /* 0x000000137979b224 */ /* 0x000fe200078e02e0 */
[----:B------:R-:W-:Y:S04]  /*23a0*/  BSSY B1, `(.L_x_35) ;  /* 0x0000006000017945 */ /* 0x000fe80003800000 */
[----:B------:R2:W-:Y:S01]  /*23b0*/  @!P3 STG.E.U8 desc[UR36][R4.64+0x1], R121 ;  /* 0x000001790400b986 */ /* 0x0005e2000c101124 */
[----:B------:R-:W-:Y:S05]  /*23c0*/  @P1 BRA `(.L_x_36) ;  /* 0x00000000000c1947 */ /* 0x000fea0003800000 */
[----:B------:R-:W2:Y:S02]  /*23d0*/  LDG.E.U8 R22, desc[UR36][R222.64] ;  /* 0x00000024de167981 */ /* 0x000ea4000c1e1100 */
[----:B--2---:R-:W-:-:S05]  /*23e0*/  PRMT R121, R22, 0x8880, RZ ;  /* 0x0000888016797816 */ /* 0x004fca00000000ff */
[----:B------:R-:W-:-:S07]  /*23f0*/  IMAD R224, R121, R18, RZ ;  /* 0x0000001279e07224 */ /* 0x000fce00078e02ff */
.L_x_36:
[----:B------:R-:W-:Y:S05]  /*2400*/  BSYNC B1 ;  /* 0x0000000000017941 */ /* 0x000fea0003800000 */
.L_x_35:
[----:B--2---:R-:W-:Y:S01]  /*2410*/  @!P1 IMAD R121, R122, R19, R224 ;  /* 0x000000137a799224 */ /* 0x004fe200078e02e0 */
[----:B------:R-:W-:Y:S04]  /*2420*/  BSSY B1, `(.L_x_37) ;  /* 0x0000006000017945 */ /* 0x000fe80003800000 */
[----:B------:R2:W-:Y:S01]  /*2430*/  @!P1 STG.E.U8 desc[UR36][R8.64], R121 ;  /* 0x0000007908009986 */ /* 0x0005e2000c101124 */
[----:B------:R-:W-:Y:S05]  /*2440*/  @P5 BRA `(.L_x_38) ;  /* 0x00000000000c5947 */ /* 0x000fea0003800000 */
[----:B------:R-:W2:Y:S02]  /*2450*/  LDG.E.U8 R22, desc[UR36][R222.64+0x1] ;  /* 0x00000124de167981 */ /* 0x000ea4000c1e1100 */
[----:B--2---:R-:W-:-:S05]  /*2460*/  PRMT R121, R22, 0x8880, RZ ;  /* 0x0000888016797816 */ /* 0x004fca00000000ff */
[----:B------:R-:W-:-:S07]  /*2470*/  IMAD R224, R121, R18, RZ ;  /* 0x0000001279e07224 */ /* 0x000fce00078e02ff */
.L_x_38:
[----:B------:R-:W-:Y:S05]  /*2480*/  BSYNC B1 ;  /* 0x0000000000017941 */ /* 0x000fea0003800000 */
.L_x_37:
[----:B------:R-:W-:Y:S01]  /*2490*/  @!P5 IMAD R123, R123, R19, R224 ;  /* 0x000000137b7bd224 */ /* 0x000fe200078e02e0 */
[----:B------:R-:W-:Y:S04]  /*24a0*/  BSSY B1, `(.L_x_39) ;  /* 0x0000006000017945 */ /* 0x000fe80003800000 */
[----:B------:R3:W-:Y:S01]  /*24b0*/  @!P5 STG.E.U8 desc[UR36][R8.64+0x1], R123 ;  /* 0x0000017b0800d986 */ /* 0x0007e2000c101124 */
[----:B------:R-:W-:Y:S05]  /*24c0*/  @P6 BRA `(.L_x_40) ;  /* 0x00000000000c6947 */ /* 0x000fea0003800000 */
[----:B------:R-:W2:Y:S02]  /*24d0*/  LDG.E.U8 R22, desc[UR36][R218.64+0x8] ;  /* 0x00000824da167981 */ /* 0x000ea4000c1e1100 */
[----:B--2---:R-:W-:-:S05]  /*24e0*/  PRMT R121, R22, 0x8880, RZ ;  /* 0x0000888016797816 */ /* 0x004fca00000000ff */
[----:B------:R-:W-:-:S07]  /*24f0*/  IMAD R224, R121, R18, RZ ;  /* 0x0000001279e07224 */ /* 0x000fce00078e02ff */
.L_x_40:
[----:B------:R-:W-:Y:S05]  /*2500*/  BSYNC B1 ;  /* 0x0000000000017941 */ /* 0x000fea0003800000 */
.L_x_39:
[----:B------:R-:W-:Y:S01]  /*2510*/  ISETP.LT.OR P1, PT, R0, 0xa, !P2 ;  /* 0x0000000a0000780c */ /* 0x000fe20005721670 */
[----:B--2---:R-:W-:Y:S01]  /*2520*/  @!P6 IMAD R121, R124, R19, R224 ;  /* 0x000000137c79e224 */ /* 0x004fe200078e02e0 */
[----:B------:R-:W-:Y:S01]  /*2530*/  BSSY B1, `(.L_x_41) ;  /* 0x000000a000017945 */ /* 0x000fe20003800000 */
[C---:B------:R-:W-:Y:S02]  /*2540*/  ISETP.LT.OR P3, PT, R0.reuse, 0x9, !P0 ;  /* 0x000000090000780c */ /* 0x040fe40004761670 */
[C---:B------:R-:W-:Y:S01]  /*2550*/  ISETP.LT.OR P4, PT, R0.reuse, 0xa, !P0 ;  /* 0x0000000a0000780c */ /* 0x040fe20004781670 */
[----:B------:R2:W-:Y:S01]  /*2560*/  @!P6 STG.E.U8 desc[UR36][R4.64+0x8], R121 ;  /* 0x000008790400e986 */ /* 0x0005e2000c101124 */
[C---:B------:R-:W-:Y:S02]  /*2570*/  ISETP.LT.OR P5, PT, R0.reuse, 0x11, !P2 ;  /* 0x000000110000780c */ /* 0x040fe400057a1670 */
[----:B------:R-:W-:-:S04]  /*2580*/  ISETP.LT.OR P6, PT, R0, 0x12, !P2 ;  /* 0x000000120000780c */ /* 0x000fc800057c1670 */
[----:B------:R-:W-:Y:S09]  /*2590*/  @P1 BRA `(.L_x_42) ;  /* 0x00000000000c1947 */ /* 0x000ff20003800000 */
[----:B------:R-:W2:Y:S02]  /*25a0*/  LDG.E.U8 R22, desc[UR36][R218.64+0x9] ;  /* 0x00000924da167981 */ /* 0x000ea4000c1e1100 */
[----:B--2---:R-:W-:-:S05]  /*25b0*/  PRMT R121, R22, 0x8880, RZ ;  /* 0x0000888016797816 */ /* 0x004fca00000000ff */
[----:B------:R-:W-:-:S07]  /*25c0*/  IMAD R224, R121, R18, RZ ;  /* 0x0000001279e07224 */ /* 0x000fce00078e02ff */
.L_x_42:
[----:B------:R-:W-:Y:S05]  /*25d0*/  BSYNC B1 ;  /* 0x0000000000017941 */ /* 0x000fea0003800000 */
.L_x_41:
[----:B------:R-:W-:Y:S01]  /*25e0*/  @!P1 IMAD R125, R125, R19, R224 ;  /* 0x000000137d7d9224 */ /* 0x000fe200078e02e0 */
[----:B------:R-:W-:Y:S04]  /*25f0*/  BSSY B1, `(.L_x_43) ;  /* 0x0000006000017945 */ /* 0x000fe80003800000 */
[----:B------:R4:W-:Y:S01]  /*2600*/  @!P1 STG.E.U8 desc[UR36][R4.64+0x9], R125 ;  /* 0x0000097d04009986 */ /* 0x0009e2000c101124 */
[----:B------:R-:W-:Y:S05]  /*2610*/  @P3 BRA `(.L_x_44) ;  /* 0x00000000000c3947 */ /* 0x000fea0003800000 */
[----:B------:R-:W2:Y:S02]  /*2620*/  LDG.E.U8 R22, desc[UR36][R222.64+0x8] ;  /* 0x00000824de167981 */ /* 0x000ea4000c1e1100 */
[----:B--2---:R-:W-:-:S05]  /*2630*/  PRMT R121, R22, 0x8880, RZ ;  /* 0x0000888016797816 */ /* 0x004fca00000000ff */
[----:B------:R-:W-:-:S07]  /*2640*/  IMAD R224, R121, R18, RZ ;  /* 0x0000001279e07224 */ /* 0x000fce00078e02ff */
.L_x_44:
[----:B------:R-:W-:Y:S05]  /*2650*/  BSYNC B1 ;  /* 0x0000000000017941 */ /* 0x000fea0003800000 */
.L_x_43:
[----:B--2---:R-:W-:Y:S01]  /*2660*/  @!P3 IMAD R121, R126, R19, R224 ;  /* 0x000000137e79b224 */ /* 0x004fe200078e02e0 */
[----:B------:R-:W-:Y:S04]  /*2670*/  BSSY B1, `(.L_x_45) ;  /* 0x0000006000017945 */ /* 0x000fe80003800000 */
[----:B------:R2:W-:Y:S01]  /*2680*/  @!P3 STG.E.U8 desc[UR36][R8.64+0x8], R121 ;  /* 0x000008790800b986 */ /* 0x0005e2000c101124 */
[----:B------:R-:W-:Y:S05]  /*2690*/  @P4 BRA `(.L_x_46) ;  /* 0x00000000000c4947 */ /* 0x000fea0003800000 */
[----:B------:R-:W2:Y:S02]  /*26a0*/  LDG.E.U8 R22, desc[UR36][R222.64+0x9] ;  /* 0x00000924de167981 */ /* 0x000ea4000c1e1100 */
[----:B--2---:R-:W-:-:S05]  /*26b0*/  PRMT R121, R22, 0x8880, RZ ;  /* 0x0000888016797816 */ /* 0x004fca00000000ff */
[----:B------:R-:W-:-:S07]  /*26c0*/  IMAD R224, R121, R18, RZ ;  /* 0x0000001279e07224 */ /* 0x000fce00078e02ff */
.L_x_46:
[----:B------:R-:W-:Y:S05]  /*26d0*/  BSYNC B1 ;  /* 0x0000000000017941 */ /* 0x000fea0003800000 */
.L_x_45:
[----:B------:R-:W-:Y:S01]  /*26e0*/  @!P4 IMAD R127, R127, R19, R224 ;  /* 0x000000137f7fc224 */ /* 0x000fe200078e02e0 */
[----:B------:R-:W-:Y:S04]  /*26f0*/  BSSY B1, `(.L_x_47) ;  /* 0x0000006000017945 */ /* 0x000fe80003800000 */
[----:B------:R0:W-:Y:S01]  /*2700*/  @!P4 STG.E.U8 desc[UR36][R8.64+0x9], R127 ;  /* 0x0000097f0800c986 */ /* 0x0001e2000c101124 */
[----:B------:R-:W-:Y:S05]  /*2710*/  @P5 BRA `(.L_x_48) ;  /* 0x00000000000c5947 */ /* 0x000fea0003800000 */
[----:B------:R-:W2:Y:S02]  /*2720*/  LDG.E.U8 R22, desc[UR36][R218.64+0x10] ;  /* 0x00001024da167981 */ /* 0x000ea4000c1e1100 */
[----:B--2---:R-:W-:-:S05]  /*2730*/  PRMT R121, R22, 0x8880, RZ ;  /* 0x0000888016797816 */ /* 0x004fca00000000ff */
[----:B------:R-:W-:-:S07]  /*2740*/  IMAD R224, R121, R18, RZ ;  /* 0x0000001279e07224 */ /* 0x000fce00078e02ff */
.L_x_48:
[----:B------:R-:W-:Y:S05]  /*2750*/  BSYNC B1 ;  /* 0x0000000000017941 */ /* 0x000fea0003800000 */
.L_x_47:
[----:B--2---:R-:W-:Y:S01]  /*2760*/  @!P5 IMAD R121, R128, R19, R224 ;  /* 0x000000138079d224 */ /* 0x004fe200078e02e0 */
[----:B------:R-:W-:Y:S04]  /*2770*/  BSSY B1, `(.L_x_49) ;  /* 0x0000006000017945 */ /* 0x000fe80003800000 */
[----:B------:R2:W-:Y:S01]  /*2780*/  @!P5 STG.E.U8 desc[UR36][R4.64+0x10], R121 ;  /* 0x000010790400d986 */ /* 0x0005e2000c101124 */
[----:B------:R-:W-:Y:S05]  /*2790*/  @P6 BRA `(.L_x_50) ;  /* 0x00000000000c6947 */ /* 0x000fea0003800000 */
[----:B------:R-:W2:Y:S02]  /*27a0*/  LDG.E.U8 R22, desc[UR36][R218.64+0x11] ;  /* 0x00001124da167981 */ /* 0x000ea4000c1e1100 */
[----:B--2---:R-:W-:-:S05]  /*27b0*/  PRMT R121, R22, 0x8880, RZ ;  /* 0x0000888016797816 */ /* 0x004fca00000000ff */
[----:B------:R-:W-:-:S07]  /*27c0*/  IMAD R224, R121, R18, RZ ;  /* 0x0000001279e07224 */ /* 0x000fce00078e02ff */
.L_x_50:
[----:B------:R-:W-:Y:S05]  /*27d0*/  BSYNC B1 ;  /* 0x0000000000017941 */ /* 0x000fea0003800000 */
.L_x_49:
[C---:B------:R-:W-:Y:S01]  /*27e0*/  ISETP.LT.OR P3, PT, R0.reuse, 0x11, !P0 ;  /* 0x000000110000780c */ /* 0x040fe20004761670 */
[----:B------:R-:W-:Y:S01]  /*27f0*/  @!P6 IMAD R129, R129, R19, R224 ;  /* 0x000000138181e224 */ /* 0x000fe200078e02e0 */
        /* <DEDUP_REMOVED lines=10> */
.L_x_52:
[----:B------:R-:W-:Y:S05]  /*28a0*/  BSYNC B1 ;  /* 0x0000000000017941 */ /* 0x000fea0003800000 */
.L_x_51:
[----:B--2---:R-:W-:Y:S01]  /*28b0*/  @!P3 IMAD R121, R130, R19, R224 ;  /* 0x000000138279b224 */ /* 0x004fe200078e02e0 */
[----:B------:R-:W-:Y:S04]  /*28c0*/  BSSY B1, `(.L_x_53) ;  /* 0x0000006000017945 */ /* 0x000fe80003800000 */
[----:B------:R2:W-:Y:S01]  /*28d0*/  @!P3 STG.E.U8 desc[UR36][R8.64+0x10], R121 ;  /* 0x000010790800b986 */ /* 0x0005e2000c101124 */
[----:B------:R-:W-:Y:S05]  /*28e0*/  @P4 BRA `(.L_x_54) ;  /* 0x00000000000c4947 */ /* 0x000fea0003800000 */
[----:B------:R-:W2:Y:S02]  /*28f0*/  LDG.E.U8 R22, desc[UR36][R222.64+0x11] ;  /* 0x00001124de167981 */ /* 0x000ea4000c1e1100 */
[----:B--2---:R-:W-:-:S05]  /*2900*/  PRMT R121, R22, 0x8880, RZ ;  /* 0x0000888016797816 */ /* 0x004fca00000000ff */
[----:B------:R-:W-:-:S07]  /*2910*/  IMAD R224, R121, R18, RZ ;  /* 0x0000001279e07224 */ /* 0x000fce00078e02ff */
.L_x_54:
[----:B------:R-:W-:Y:S05]  /*2920*/  BSYNC B1 ;  /* 0x0000000000017941 */ /* 0x000fea0003800000 */
.L_x_53:
[----:B------:R-:W-:Y:S01]  /*2930*/  @!P4 IMAD R131, R131, R19, R224 ;  /* 0x000000138383c224 */ /* 0x000fe200078e02e0 */
[----:B------:R-:W-:Y:S04]  /*2940*/  BSSY B1, `(.L_x_55) ;  /* 0x0000006000017945 */ /* 0x000fe80003800000 */
[----:B------:R0:W-:Y:S01]  /*2950*/  @!P4 STG.E.U8 desc[UR36][R8.64+0x11], R131 ;  /* 0x000011830800c986 */ /* 0x0001e2000c101124 */
[----:B------:R-:W-:Y:S05]  /*2960*/  @P5 BRA `(.L_x_56) ;  /* 0x00000000000c5947 */ /* 0x000fea0003800000 */
[----:B------:R-:W2:Y:S02]  /*2970*/  LDG.E.U8 R22, desc[UR36][R218.64+0x18] ;  /* 0x00001824da167981 */ /* 0x000ea4000c1e1100 */
[----:B--2---:R-:W-:-:S05]  /*2980*/  PRMT R121, R22, 0x8880, RZ ;  /* 0x0000888016797816 */ /* 0x004fca00000000ff */
[----:B------:R-:W-:-:S07]  /*2990*/  IMAD R224, R121, R18, RZ ;  /* 0x0000001279e07224 */ /* 0x000fce00078e02ff */
.L_x_56:
[----:B------:R-:W-:Y:S05]  /*29a0*/  BSYNC B1 ;  /* 0x0000000000017941 */ /* 0x000fea0003800000 */
.L_x_55:
[----:B--2---:R-:W-:Y:S01]  /*29b0*/  @!P5 IMAD R121, R132, R19, R224 ;  /* 0x000000138479d224 */ /* 0x004fe200078e02e0 */
[----:B------:R-:W-:Y:S04]  /*29c0*/  BSSY B1, `(.L_x_57) ;  /* 0x0000006000017945 */ /* 0x000fe80003800000 */
[----:B------:R2:W-:Y:S01]  /*29d0*/  @!P5 STG.E.U8 desc[UR36][R4.64+0x18], R121 ;  /* 0x000018790400d986 */ /* 0x0005e2000c101124 */
[----:B------:R-:W-:Y:S05]  /*29e0*/  @P6 BRA `(.L_x_58) ;  /* 0x00000000000c6947 */ /* 0x000fea0003800000 */
[----:B------:R-:W2:Y:S02]  /*29f0*/  LDG.E.U8 R22, desc[UR36][R218.64+0x19] ;  /* 0x00001924da167981 */ /* 0x000ea4000c1e1100 */
[----:B--2---:R-:W-:-:S05]  /*2a00*/  PRMT R121, R22, 0x8880, RZ ;  /* 0x0000888016797816 */ /* 0x004fca00000000ff */
[----:B------:R-:W-:-:S07]  /*2a10*/  IMAD R224, R121, R18, RZ ;  /* 0x0000001279e07224 */ /* 0x000fce00078e02ff */
.L_x_58:
[----:B------:R-:W-:Y:S05]  /*2a20*/  BSYNC B1 ;  /* 0x0000000000017941 */ /* 0x000fea0003800000 */
.L_x_57:
[----:B------:R-:W-:Y:S01]  /*2a30*/  @!P6 IMAD R133, R133, R19, R224 ;  /* 0x000000138585e224 */ /* 0x000fe200078e02e0 */
[----:B------:R-:W-:Y:S04]  /*2a40*/  BSSY B1, `(.L_x_59) ;  /* 0x0000006000017945 */ /* 0x000fe80003800000 */
[----:B------:R0:W-:Y:S01]  /*2a50*/  @!P6 STG.E.U8 desc[UR36][R4.64+0x19], R133 ;  /* 0x000019850400e986 */ /* 0x0001e2000c101124 */
[----:B------:R-:W-:Y:S05]  /*2a60*/  @P1 BRA `(.L_x_60) ;  /* 0x00000000000c1947 */ /* 0x000fea0003800000 */
[----:B------:R-:W2:Y:S02]  /*2a70*/  LDG.E.U8 R22, desc[UR36][R222.64+0x18] ;  /* 0x00001824de167981 */ /* 0x000ea4000c1e1100 */
[----:B--2---:R-:W-:-:S05]  /*2a80*/  PRMT R121, R22, 0x8880, RZ ;  /* 0x0000888016797816 */ /* 0x004fca00000000ff */
[----:B------:R-:W-:-:S07]  /*2a90*/  IMAD R224, R121, R18, RZ ;  /* 0x0000001279e07224 */ /* 0x000fce00078e02ff */
.L_x_60:
[----:B------:R-:W-:Y:S05]  /*2aa0*/  BSYNC B1 ;  /* 0x0000000000017941 */ /* 0x000fea0003800000 */
.L_x_59:
        /* <DEDUP_REMOVED lines=12> */
.L_x_62:
[----:B------:R-:W-:Y:S05]  /*2b70*/  BSYNC B1 ;  /* 0x0000000000017941 */ /* 0x000fea0003800000 */
.L_x_61:
[----:B------:R-:W-:Y:S01]  /*2b80*/  @!P4 IMAD R135, R135, R19, R224 ;  /* 0x000000138787c224 */ /* 0x000fe200078e02e0 */
[----:B------:R-:W-:Y:S04]  /*2b90*/  BSSY B1, `(.L_x_63) ;  /* 0x0000006000017945 */ /* 0x000fe80003800000 */
[----:B------:R0:W-:Y:S01]  /*2ba0*/  @!P4 STG.E.U8 desc[UR36][R8.64+0x19], R135 ;  /* 0x000019870800c986 */ /* 0x0001e2000c101124 */
[----:B------:R-:W-:Y:S05]  /*2bb0*/  @P3 BRA `(.L_x_64) ;  /* 0x00000000000c3947 */ /* 0x000fea0003800000 */
[----:B------:R-:W2:Y:S02]  /*2bc0*/  LDG.E.U8 R22, desc[UR36][R218.64+0x20] ;  /* 0x00002024da167981 */ /* 0x000ea4000c1e1100 */
[----:B--2---:R-:W-:-:S05]  /*2bd0*/  PRMT R121, R22, 0x8880, RZ ;  /* 0x0000888016797816 */ /* 0x004fca00000000ff */
[----:B------:R-:W-:-:S07]  /*2be0*/  IMAD R224, R121, R18, RZ ;  /* 0x0000001279e07224 */ /* 0x000fce00078e02ff */
.L_x_64:
[----:B------:R-:W-:Y:S05]  /*2bf0*/  BSYNC B1 ;  /* 0x0000000000017941 */ /* 0x000fea0003800000 */
.L_x_63:
[----:B--2---:R-:W-:Y:S01]  /*2c00*/  @!P3 IMAD R121, R136, R19, R224 ;  /* 0x000000138879b224 */ /* 0x004fe200078e02e0 */
[----:B------:R-:W-:Y:S04]  /*2c10*/  BSSY B1, `(.L_x_65) ;  /* 0x0000006000017945 */ /* 0x000fe80003800000 */
[----:B------:R2:W-:Y:S01]  /*2c20*/  @!P3 STG.E.U8 desc[UR36][R4.64+0x20], R121 ;  /* 0x000020790400b986 */ /* 0x0005e2000c101124 */
[----:B------:R-:W-:Y:S05]  /*2c30*/  @P5 BRA `(.L_x_66) ;  /* 0x00000000000c5947 */ /* 0x000fea0003800000 */
[----:B------:R-:W2:Y:S02]  /*2c40*/  LDG.E.U8 R22, desc[UR36][R218.64+0x21] ;  /* 0x00002124da167981 */ /* 0x000ea4000c1e1100 */
[----:B--2---:R-:W-:-:S05]  /*2c50*/  PRMT R121, R22, 0x8880, RZ ;  /* 0x0000888016797816 */ /* 0x004fca00000000ff */
[----:B------:R-:W-:-:S07]  /*2c60*/  IMAD R224, R121, R18, RZ ;  /* 0x0000001279e07224 */ /* 0x000fce00078e02ff */
.L_x_66:
[----:B------:R-:W-:Y:S05]  /*2c70*/  BSYNC B1 ;  /* 0x0000000000017941 */ /* 0x000fea0003800000 */
.L_x_65:
[----:B------:R-:W-:Y:S01]  /*2c80*/  @!P5 IMAD R137, R137, R19, R224 ;  /* 0x000000138989d224 */ /* 0x000fe200078e02e0 */
[----:B------:R-:W-:Y:S04]  /*2c90*/  BSSY B1, `(.L_x_67) ;  /* 0x0000006000017945 */ /* 0x000fe80003800000 */
[----:B------:R0:W-:Y:S01]  /*2ca0*/  @!P5 STG.E.U8 desc[UR36][R4.64+0x21], R137 ;  /* 0x000021890400d986 */ /* 0x0001e2000c101124 */
[----:B------:R-:W-:Y:S05]  /*2cb0*/  @P6 BRA `(.L_x_68) ;  /* 0x00000000000c6947 */ /* 0x000fea0003800000 */
[----:B------:R-:W2:Y:S02]  /*2cc0*/  LDG.E.U8 R22, desc[UR36][R222.64+0x20] ;  /* 0x00002024de167981 */ /* 0x000ea4000c1e1100 */
[----:B--2---:R-:W-:-:S05]  /*2cd0*/  PRMT R121, R22, 0x8880, RZ ;  /* 0x0000888016797816 */ /* 0x004fca00000000ff */
[----:B------:R-:W-:-:S07]  /*2ce0*/  IMAD R224, R121, R18, RZ ;  /* 0x0000001279e07224 */ /* 0x000fce00078e02ff */
.L_x_68:
[----:B------:R-:W-:Y:S05]  /*2cf0*/  BSYNC B1 ;  /* 0x0000000000017941 */ /* 0x000fea0003800000 */
.L_x_67:
[----:B--2---:R-:W-:Y:S01]  /*2d00*/  @!P6 IMAD R121, R138, R19, R224 ;  /* 0x000000138a79e224 */ /* 0x004fe200078e02e0 */
[----:B------:R-:W-:Y:S04]  /*2d10*/  BSSY B1, `(.L_x_69) ;  /* 0x0000006000017945 */ /* 0x000fe80003800000 */
[----:B------:R2:W-:Y:S01]  /*2d20*/  @!P6 STG.E.U8 desc[UR36][R8.64+0x20], R121 ;  /* 0x000020790800e986 */ /* 0x0005e2000c101124 */
[----:B------:R-:W-:Y:S05]  /*2d30*/  @P1 BRA `(.L_x_70) ;  /* 0x00000000000c1947 */ /* 0x000fea0003800000 */
[----:B------:R-:W2:Y:S02]  /*2d40*/  LDG.E.U8 R22, desc[UR36][R222.64+0x21] ;  /* 0x00002124de167981 */ /* 0x000ea4000c1e1100 */
[----:B--2---:R-:W-:-:S05]  /*2d50*/  PRMT R121, R22, 0x8880, RZ ;  /* 0x0000888016797816 */ /* 0x004fca00000000ff */
[----:B------:R-:W-:-:S07]  /*2d60*/  IMAD R224, R121, R18, RZ ;  /* 0x0000001279e07224 */ /* 0x000fce00078e02ff */
.L_x_70:
[----:B------:R-:W-:Y:S05]  /*2d70*/  BSYNC B1 ;  /* 0x0000000000017941 */ /* 0x000fea0003800000 */
.L_x_69:
        /* <DEDUP_REMOVED lines=12> */
.L_x_72:
[----:B------:R-:W-:Y:S05]  /*2e40*/  BSYNC B1 ;  /* 0x0000000000017941 */ /* 0x000fea0003800000 */
.L_x_71:
[----:B--2---:R-:W-:Y:S01]  /*2e50*/  @!P4 IMAD R121, R140, R19, R224 ;  /* 0x000000138c79c224 */ /* 0x004fe200078e02e0 */
[----:B------:R-:W-:Y:S04]  /*2e60*/  BSSY B1, `(.L_x_73) ;  /* 0x0000006000017945 */ /* 0x000fe80003800000 */
[----:B------:R2:W-:Y:S01]  /*2e70*/  @!P4 STG.E.U8 desc[UR36][R4.64+0x28], R121 ;  /* 0x000028790400c986 */ /* 0x0005e2000c101124 */
[----:B------:R-:W-:Y:S05]  /*2e80*/  @P3 BRA `(.L_x_74) ;  /* 0x00000000000c3947 */ /* 0x000fea0003800000 */
[----:B------:R-:W2:Y:S02]  /*2e90*/  LDG.E.U8 R22, desc[UR36][R218.64+0x29] ;  /* 0x00002924da167981 */ /* 0x000ea4000c1e1100 */
[----:B--2---:R-:W-:-:S05]  /*2ea0*/  PRMT R121, R22, 0x8880, RZ ;  /* 0x0000888016797816 */ /* 0x004fca00000000ff */
[----:B------:R-:W-:-:S07]  /*2eb0*/  IMAD R224, R121, R18, RZ ;  /* 0x0000001279e07224 */ /* 0x000fce00078e02ff */
.L_x_74:
[----:B------:R-:W-:Y:S05]  /*2ec0*/  BSYNC B1 ;  /* 0x0000000000017941 */ /* 0x000fea0003800000 */
.L_x_73:
[----:B------:R-:W-:Y:S01]  /*2ed0*/  @!P3 IMAD R141, R141, R19, R224 ;  /* 0x000000138d8db224 */ /* 0x000fe200078e02e0 */
[----:B------:R-:W-:Y:S04]  /*2ee0*/  BSSY B1, `(.L_x_75) ;  /* 0x0000006000017945 */ /* 0x000fe80003800000 */
[----:B------:R0:W-:Y:S01]  /*2ef0*/  @!P3 STG.E.U8 desc[UR36][R4.64+0x29], R141 ;  /* 0x0000298d0400b986 */ /* 0x0001e2000c101124 */
[----:B------:R-:W-:Y:S05]  /*2f00*/  @P5 BRA `(.L_x_76) ;  /* 0x00000000000c5947 */ /* 0x000fea0003800000 */
[----:B------:R-:W2:Y:S02]  /*2f10*/  LDG.E.U8 R22, desc[UR36][R222.64+0x28] ;  /* 0x00002824de167981 */ /* 0x000ea4000c1e1100 */
[----:B--2---:R-:W-:-:S05]  /*2f20*/  PRMT R121, R22, 0x8880, RZ ;  /* 0x0000888016797816 */ /* 0x004fca00000000ff */
[----:B------:R-:W-:-:S07]  /*2f30*/  IMAD R224, R121, R18, RZ ;  /* 0x0000001279e07224 */ /* 0x000fce00078e02ff */
.L_x_76:
[----:B------:R-:W-:Y:S05]  /*2f40*/  BSYNC B1 ;  /* 0x0000000000017941 */ /* 0x000fea0003800000 */
.L_x_75:
[----:B--2---:R-:W-:Y:S01]  /*2f50*/  @!P5 IMAD R121, R142, R19, R224 ;  /* 0x000000138e79d224 */ /* 0x004fe200078e02e0 */
[----:B------:R-:W-:Y:S04]  /*2f60*/  BSSY B1, `(.L_x_77) ;  /* 0x0000006000017945 */ /* 0x000fe80003800000 */
[----:B------:R2:W-:Y:S01]  /*2f70*/  @!P5 STG.E.U8 desc[UR36][R8.64+0x28], R121 ;  /* 0x000028790800d986 */ /* 0x0005e2000c101124 */
[----:B------:R-:W-:Y:S05]  /*2f80*/  @P6 BRA `(.L_x_78) ;  /* 0x00000000000c6947 */ /* 0x000fea0003800000 */
[----:B------:R-:W2:Y:S02]  /*2f90*/  LDG.E.U8 R22, desc[UR36][R222.64+0x29] ;  /* 0x00002924de167981 */ /* 0x000ea4000c1e1100 */
[----:B--2---:R-:W-:-:S05]  /*2fa0*/  PRMT R121, R22, 0x8880, RZ ;  /* 0x0000888016797816 */ /* 0x004fca00000000ff */
[----:B------:R-:W-:-:S07]  /*2fb0*/  IMAD R224, R121, R18, RZ ;  /* 0x0000001279e07224 */ /* 0x000fce00078e02ff */
.L_x_78:
[----:B------:R-:W-:Y:S05]  /*2fc0*/  BSYNC B1 ;  /* 0x0000000000017941 */ /* 0x000fea0003800000 */
.L_x_77:
[----:B------:R-:W-:Y:S01]  /*2fd0*/  @!P6 IMAD R143, R143, R19, R224 ;  /* 0x000000138f8fe224 */ /* 0x000fe200078e02e0 */
[----:B------:R-:W-:Y:S04]  /*2fe0*/  BSSY B1, `(.L_x_79) ;  /* 0x0000006000017945 */ /* 0x000fe80003800000 */
[----:B------:R0:W-:Y:S01]  /*2ff0*/  @!P6 STG.E.U8 desc[UR36][R8.64+0x29], R143 ;  /* 0x0000298f0800e986 */ /* 0x0001e2000c101124 */
[----:B------:R-:W-:Y:S05]  /*3000*/  @P1 BRA `(.L_x_80) ;  /* 0x00000000000c1947 */ /* 0x000fea0003800000 */
[----:B------:R-:W2:Y:S02]  /*3010*/  LDG.E.U8 R22, desc[UR36][R218.64+0x30] ;  /* 0x00003024da167981 */ /* 0x000ea4000c1e1100 */
[----:B--2---:R-:W-:-:S05]  /*3020*/  PRMT R121, R22, 0x8880, RZ ;  /* 0x0000888016797816 */ /* 0x004fca00000000ff */
[----:B------:R-:W-:-:S07]  /*3030*/  IMAD R224, R121, R18, RZ ;  /* 0x0000001279e07224 */ /* 0x000fce00078e02ff */
.L_x_80:
[----:B------:R-:W-:Y:S05]  /*3040*/  BSYNC B1 ;  /* 0x0000000000017941 */ /* 0x000fea0003800000 */
.L_x_79:
        /* <DEDUP_REMOVED lines=12> */
.L_x_82:
[----:B------:R-:W-:Y:S05]  /*3110*/  BSYNC B1 ;  /* 0x0000000000017941 */ /* 0x000fea0003800000 */
.L_x_81:
[----:B------:R-:W-:Y:S01]  /*3120*/  @!P4 IMAD R145, R145, R19, R224 ;  /* 0x000000139191c224 */ /* 0x000fe200078e02e0 */
[----:B------:R-:W-:Y:S04]  /*3130*/  BSSY B1, `(.L_x_83) ;  /* 0x0000006000017945 */ /* 0x000fe80003800000 */
[----:B------:R0:W-:Y:S01]  /*3140*/  @!P4 STG.E.U8 desc[UR36][R4.64+0x31], R145 ;  /* 0x000031910400c986 */ /* 0x0001e2000c101124 */
[----:B------:R-:W-:Y:S05]  /*3150*/  @P3 BRA `(.L_x_84) ;  /* 0x00000000000c3947 */ /* 0x000fea0003800000 */
[----:B------:R-:W2:Y:S02]  /*3160*/  LDG.E.U8 R22, desc[UR36][R222.64+0x30] ;  /* 0x00003024de167981 */ /* 0x000ea4000c1e1100 */
[----:B--2---:R-:W-:-:S05]  /*3170*/  PRMT R121, R22, 0x8880, RZ ;  /* 0x0000888016797816 */ /* 0x004fca00000000ff */
[----:B------:R-:W-:-:S07]  /*3180*/  IMAD R224, R121, R18, RZ ;  /* 0x0000001279e07224 */ /* 0x000fce00078e02ff */
.L_x_84:
[----:B------:R-:W-:Y:S05]  /*3190*/  BSYNC B1 ;  /* 0x0000000000017941 */ /* 0x000fea0003800000 */
.L_x_83:
[----:B--2---:R-:W-:Y:S01]  /*31a0*/  @!P3 IMAD R121, R146, R19, R224 ;  /* 0x000000139279b224 */ /* 0x004fe200078e02e0 */
[----:B------:R-:W-:Y:S04]  /*31b0*/  BSSY B1, `(.L_x_85) ;  /* 0x0000006000017945 */ /* 0x000fe80003800000 */
[----:B------:R2:W-:Y:S01]  /*31c0*/  @!P3 STG.E.U8 desc[UR36][R8.64+0x30], R121 ;  /* 0x000030790800b986 */ /* 0x0005e2000c101124 */
[----:B------:R-:W-:Y:S05]  /*31d0*/  @P5 BRA `(.L_x_86) ;  /* 0x00000000000c5947 */ /* 0x000fea0003800000 */
[----:B------:R-:W2:Y:S02]  /*31e0*/  LDG.E.U8 R22, desc[UR36][R222.64+0x31] ;  /* 0x00003124de167981 */ /* 0x000ea4000c1e1100 */
[----:B--2---:R-:W-:-:S05]  /*31f0*/  PRMT R121, R22, 0x8880, RZ ;  /* 0x0000888016797816 */ /* 0x004fca00000000ff */
[----:B------:R-:W-:-:S07]  /*3200*/  IMAD R224, R121, R18, RZ ;  /* 0x0000001279e07224 */ /* 0x000fce00078e02ff */
.L_x_86:
[----:B------:R-:W-:Y:S05]  /*3210*/  BSYNC B1 ;  /* 0x0000000000017941 */ /* 0x000fea0003800000 */
.L_x_85:
[----:B------:R-:W-:Y:S01]  /*3220*/  @!P5 IMAD R147, R147, R19, R224 ;  /* 0x000000139393d224 */ /* 0x000fe200078e02e0 */
[----:B------:R-:W-:Y:S04]  /*3230*/  BSSY B1, `(.L_x_87) ;  /* 0x0000006000017945 */ /* 0x000fe80003800000 */
[----:B------:R0:W-:Y:S01]  /*3240*/  @!P5 STG.E.U8 desc[UR36][R8.64+0x31], R147 ;  /* 0x000031930800d986 */ /* 0x0001e2000c101124 */
[----:B------:R-:W-:Y:S05]  /*3250*/  @P6 BRA `(.L_x_88) ;  /* 0x00000000000c6947 */ /* 0x000fea0003800000 */
[----:B------:R-:W2:Y:S02]  /*3260*/  LDG.E.U8 R22, desc[UR36][R218.64+0x38] ;  /* 0x00003824da167981 */ /* 0x000ea4000c1e1100 */
[----:B--2---:R-:W-:-:S05]  /*3270*/  PRMT R121, R22, 0x8880, RZ ;  /* 0x0000888016797816 */ /* 0x004fca00000000ff */
[----:B------:R-:W-:-:S07]  /*3280*/  IMAD R224, R121, R18, RZ ;  /* 0x0000001279e07224 */ /* 0x000fce00078e02ff */
.L_x_88:
[----:B------:R-:W-:Y:S05]  /*3290*/  BSYNC B1 ;  /* 0x0000000000017941 */ /* 0x000fea0003800000 */
.L_x_87:
[----:B--2---:R-:W-:Y:S01]  /*32a0*/  @!P6 IMAD R121, R148, R19, R224 ;  /* 0x000000139479e224 */ /* 0x004fe200078e02e0 */
[----:B------:R-:W-:Y:S04]  /*32b0*/  BSSY B1, `(.L_x_89) ;  /* 0x0000006000017945 */ /* 0x000fe80003800000 */
[----:B------:R2:W-:Y:S01]  /*32c0*/  @!P6 STG.E.U8 desc[UR36][R4.64+0x38], R121 ;  /* 0x000038790400e986 */ /* 0x0005e2000c101124 */
[----:B------:R-:W-:Y:S05]  /*32d0*/  @P1 BRA `(.L_x_90) ;  /* 0x00000000000c1947 */ /* 0x000fea0003800000 */
[----:B------:R-:W2:Y:S02]  /*32e0*/  LDG.E.U8 R22, desc[UR36][R218.64+0x39] ;  /* 0x00003924da167981 */ /* 0x000ea4000c1e1100 */
[----:B--2---:R-:W-:-:S05]  /*32f0*/  PRMT R121, R22, 0x8880, RZ ;  /* 0x0000888016797816 */ /* 0x004fca00000000ff */
[----:B------:R-:W-:-:S07]  /*3300*/  IMAD R224, R121, R18, RZ ;  /* 0x0000001279e07224 */ /* 0x000fce00078e02ff */
.L_x_90:
[----:B------:R-:W-:Y:S05]  /*3310*/  BSYNC B1 ;  /* 0x0000000000017941 */ /* 0x000fea0003800000 */
.L_x_89:
        /* <DEDUP_REMOVED lines=12> */
.L_x_92:
[----:B------:R-:W-:Y:S05]  /*33e0*/  BSYNC B1 ;  /* 0x0000000000017941 */ /* 0x000fea0003800000 */
.L_x_91:
[----:B--2---:R-:W-:Y:S01]  /*33f0*/  @!P4 IMAD R121, R150, R19, R224 ;  /* 0x000000139679c224 */ /* 0x004fe200078e02e0 */
[----:B------:R-:W-:Y:S04]  /*3400*/  BSSY B1, `(.L_x_93) ;  /* 0x0000006000017945 */ /* 0x000fe80003800000 */
[----:B------:R2:W-:Y:S01]  /*3410*/  @!P4 STG.E.U8 desc[UR36][R8.64+0x38], R121 ;  /* 0x000038790800c986 */ /* 0x0005e2000c101124 */
[----:B------:R-:W-:Y:S05]  /*3420*/  @P3 BRA `(.L_x_94) ;  /* 0x00000000000c3947 */ /* 0x000fea0003800000 */
[----:B------:R-:W2:Y:S02]  /*3430*/  LDG.E.U8 R22, desc[UR36][R222.64+0x39] ;  /* 0x00003924de167981 */ /* 0x000ea4000c1e1100 */
[----:B--2---:R-:W-:-:S05]  /*3440*/  PRMT R121, R22, 0x8880, RZ ;  /* 0x0000888016797816 */ /* 0x004fca00000000ff */
[----:B------:R-:W-:-:S07]  /*3450*/  IMAD R224, R121, R18, RZ ;  /* 0x0000001279e07224 */ /* 0x000fce00078e02ff */
.L_x_94:
[----:B------:R-:W-:Y:S05]  /*3460*/  BSYNC B1 ;  /* 0x0000000000017941 */ /* 0x000fea0003800000 */
.L_x_93:
[----:B------:R-:W-:Y:S01]  /*3470*/  @!P3 IMAD R151, R151, R19, R224 ;  /* 0x000000139797b224 */ /* 0x000fe200078e02e0 */
[----:B------:R-:W-:Y:S04]  /*3480*/  BSSY B1, `(.L_x_95) ;  /* 0x0000006000017945 */ /* 0x000fe80003800000 */
[----:B------:R0:W-:Y:S01]  /*3490*/  @!P3 STG.E.U8 desc[UR36][R8.64+0x39], R151 ;  /* 0x000039970800b986 */ /* 0x0001e2000c101124 */
[----:B------:R-:W-:Y:S05]  /*34a0*/  @P5 BRA `(.L_x_96) ;  /* 0x00000000000c5947 */ /* 0x000fea0003800000 */
[----:B------:R-:W2:Y:S02]  /*34b0*/  LDG.E.U8 R22, desc[UR36][R218.64+0x40] ;  /* 0x00004024da167981 */ /* 0x000ea4000c1e1100 */
[----:B--2---:R-:W-:-:S05]  /*34c0*/  PRMT R121, R22, 0x8880, RZ ;  /* 0x0000888016797816 */ /* 0x004fca00000000ff */
[----:B------:R-:W-:-:S07]  /*34d0*/  IMAD R224, R121, R18, RZ ;  /* 0x0000001279e07224 */ /* 0x000fce00078e02ff */
.L_x_96:
[----:B------:R-:W-:Y:S05]  /*34e0*/  BSYNC B1 ;  /* 0x0000000000017941 */ /* 0x000fea0003800000 */
.L_x_95:
[----:B--2---:R-:W-:Y:S01]  /*34f0*/  @!P5 IMAD R121, R152, R19, R224 ;  /* 0x000000139879d224 */ /* 0x004fe200078e02e0 */
[----:B------:R-:W-:Y:S04]  /*3500*/  BSSY B1, `(.L_x_97) ;  /* 0x0000006000017945 */ /* 0x000fe80003800000 */
[----:B------:R2:W-:Y:S01]  /*3510*/  @!P5 STG.E.U8 desc[UR36][R4.64+0x40], R121 ;  /* 0x000040790400d986 */ /* 0x0005e2000c101124 */
[----:B------:R-:W-:Y:S05]  /*3520*/  @P6 BRA `(.L_x_98) ;  /* 0x00000000000c6947 */ /* 0x000fea0003800000 */
[----:B------:R-:W2:Y:S02]  /*3530*/  LDG.E.U8 R22, desc[UR36][R218.64+0x41] ;  /* 0x00004124da167981 */ /* 0x000ea4000c1e1100 */
[----:B--2---:R-:W-:-:S05]  /*3540*/  PRMT R121, R22, 0x8880, RZ ;  /* 0x0000888016797816 */ /* 0x004fca00000000ff */
[----:B------:R-:W-:-:S07]  /*3550*/  IMAD R224, R121, R18, RZ ;  /* 0x0000001279e07224 */ /* 0x000fce00078e02ff */
.L_x_98:
[----:B------:R-:W-:Y:S05]  /*3560*/  BSYNC B1 ;  /* 0x0000000000017941 */ /* 0x000fea0003800000 */
.L_x_97:
[----:B------:R-:W-:Y:S01]  /*3570*/  @!P6 IMAD R153, R153, R19, R224 ;  /* 0x000000139999e224 */ /* 0x000fe200078e02e0 */
[----:B------:R-:W-:Y:S04]  /*3580*/  BSSY B1, `(.L_x_99) ;  /* 0x0000006000017945 */ /* 0x000fe80003800000 */
[----:B------:R0:W-:Y:S01]  /*3590*/  @!P6 STG.E.U8 desc[UR36][R4.64+0x41], R153 ;  /* 0x000041990400e986 */ /* 0x0001e2000c101124 */
[----:B------:R-:W-:Y:S05]  /*35a0*/  @P1 BRA `(.L_x_100) ;  /* 0x00000000000c1947 */ /* 0x000fea0003800000 */
[----:B------:R-:W2:Y:S02]  /*35b0*/  LDG.E.U8 R22, desc[UR36][R222.64+0x40] ;  /* 0x00004024de167981 */ /* 0x000ea4000c1e1100 */
[----:B--2---:R-:W-:-:S05]  /*35c0*/  PRMT R121, R22, 0x8880, RZ ;  /* 0x0000888016797816 */ /* 0x004fca00000000ff */
[----:B------:R-:W-:-:S07]  /*35d0*/  IMAD R224, R121, R18, RZ ;  /* 0x0000001279e07224 */ /* 0x000fce00078e02ff */
.L_x_100:
[----:B------:R-:W-:Y:S05]  /*35e0*/  BSYNC B1 ;  /* 0x0000000000017941 */ /* 0x000fea0003800000 */
.L_x_99:
        /* <DEDUP_REMOVED lines=12> */
.L_x_102:
[----:B------:R-:W-:Y:S05]  /*36b0*/  BSYNC B1 ;  /* 0x0000000000017941 */ /* 0x000fea0003800000 */
.L_x_101:
[----:B------:R-:W-:Y:S01]  /*36c0*/  @!P4 IMAD R155, R155, R19, R224 ;  /* 0x000000139b9bc224 */ /* 0x000fe200078e02e0 */
[----:B------:R-:W-:Y:S04]  /*36d0*/  BSSY B1, `(.L_x_103) ;  /* 0x0000006000017945 */ /* 0x000fe80003800000 */
[----:B------:R0:W-:Y:S01]  /*36e0*/  @!P4 STG.E.U8 desc[UR36][R8.64+0x41], R155 ;  /* 0x0000419b0800c986 */ /* 0x0001e2000c101124 */
[----:B------:R-:W-:Y:S05]  /*36f0*/  @P3 BRA `(.L_x_104) ;  /* 0x00000000000c3947 */ /* 0x000fea0003800000 */
[----:B------:R-:W2:Y:S02]  /*3700*/  LDG.E.U8 R22, desc[UR36][R218.64+0x48] ;  /* 0x00004824da167981 */ /* 0x000ea4000c1e1100 */
[----:B--2---:R-:W-:-:S05]  /*3710*/  PRMT R121, R22, 0x8880, RZ ;  /* 0x0000888016797816 */ /* 0x004fca00000000ff */
[----:B------:R-:W-:-:S07]  /*3720*/  IMAD R224, R121, R18, RZ ;  /* 0x0000001279e07224 */ /* 0x000fce00078e02ff */
.L_x_104:
[----:B------:R-:W-:Y:S05]  /*3730*/  BSYNC B1 ;  /* 0x0000000000017941 */ /* 0x000fea0003800000 */
.L_x_103:
[----:B--2---:R-:W-:Y:S01]  /*3740*/  @!P3 IMAD R121, R156, R19, R224 ;  /* 0x000000139c79b224 */ /* 0x004fe200078e02e0 */
[----:B------:R-:W-:Y:S04]  /*3750*/  BSSY B1, `(.L_x_105) ;  /* 0x0000006000017945 */ /* 0x000fe80003800000 */
[----:B------:R2:W-:Y:S01]  /*3760*/  @!P3 STG.E.U8 desc[UR36][R4.64+0x48], R121 ;  /* 0x000048790400b986 */ /* 0x0005e2000c101124 */
[----:B------:R-:W-:Y:S05]  /*3770*/  @P5 BRA `(.L_x_106) ;  /* 0x00000000000c5947 */ /* 0x000fea0003800000 */
[----:B------:R-:W2:Y:S02]  /*3780*/  LDG.E.U8 R22, desc[UR36][R218.64+0x49] ;  /* 0x00004924da167981 */ /* 0x000ea4000c1e1100 */
[----:B--2---:R-:W-:-:S05]  /*3790*/  PRMT R121, R22, 0x8880, RZ ;  /* 0x0000888016797816 */ /* 0x004fca00000000ff */
[----:B------:R-:W-:-:S07]  /*37a0*/  IMAD R224, R121, R18, RZ ;  /* 0x0000001279e07224 */ /* 0x000fce00078e02ff */
.L_x_106:
[----:B------:R-:W-:Y:S05]  /*37b0*/  BSYNC B1 ;  /* 0x0000000000017941 */ /* 0x000fea0003800000 */
.L_x_105:
[----:B------:R-:W-:Y:S01]  /*37c0*/  @!P5 IMAD R157, R157, R19, R224 ;  /* 0x000000139d9dd224 */ /* 0x000fe200078e02e0 */
[----:B------:R-:W-:Y:S04]  /*37d0*/  BSSY B1, `(.L_x_107) ;  /* 0x0000006000017945 */ /* 0x000fe80003800000 */
[----:B------:R0:W-:Y:S01]  /*37e0*/  @!P5 STG.E.U8 desc[UR36][R4.64+0x49], R157 ;  /* 0x0000499d0400d986 */ /* 0x0001e2000c101124 */
[----:B------:R-:W-:Y:S05]  /*37f0*/  @P6 BRA `(.L_x_108) ;  /* 0x00000000000c6947 */ /* 0x000fea0003800000 */
[----:B------:R-:W2:Y:S02]  /*3800*/  LDG.E.U8 R22, desc[UR36][R222.64+0x48] ;  /* 0x00004824de167981 */ /* 0x000ea4000c1e1100 */
[----:B--2---:R-:W-:-:S05]  /*3810*/  PRMT R121, R22, 0x8880, RZ ;  /* 0x0000888016797816 */ /* 0x004fca00000000ff */
[----:B------:R-:W-:-:S07]  /*3820*/  IMAD R224, R121, R18, RZ ;  /* 0x0000001279e07224 */ /* 0x000fce00078e02ff */
.L_x_108:
[----:B------:R-:W-:Y:S05]  /*3830*/  BSYNC B1 ;  /* 0x0000000000017941 */ /* 0x000fea0003800000 */
.L_x_107:
[----:B--2---:R-:W-:Y:S01]  /*3840*/  @!P6 IMAD R121, R158, R19, R224 ;  /* 0x000000139e79e224 */ /* 0x004fe200078e02e0 */
[----:B------:R-:W-:Y:S04]  /*3850*/  BSSY B1, `(.L_x_109) ;  /* 0x0000006000017945 */ /* 0x000fe80003800000 */
[----:B------:R2:W-:Y:S01]  /*3860*/  @!P6 STG.E.U8 desc[UR36][R8.64+0x48], R121 ;  /* 0x000048790800e986 */ /* 0x0005e2000c101124 */
[----:B------:R-:W-:Y:S05]  /*3870*/  @P1 BRA `(.L_x_110) ;  /* 0x00000000000c1947 */ /* 0x000fea0003800000 */
[----:B------:R-:W2:Y:S02]  /*3880*/  LDG.E.U8 R22, desc[UR36][R222.64+0x49] ;  /* 0x00004924de167981 */ /* 0x000ea4000c1e1100 */
[----:B--2---:R-:W-:-:S05]  /*3890*/  PRMT R121, R22, 0x8880, RZ ;  /* 0x0000888016797816 */ /* 0x004fca00000000ff */
[----:B------:R-:W-:-:S07]  /*38a0*/  IMAD R224, R121, R18, RZ ;  /* 0x0000001279e07224 */ /* 0x000fce00078e02ff */
.L_x_110:
[----:B------:R-:W-:Y:S05]  /*38b0*/  BSYNC B1 ;  /* 0x0000000000017941 */ /* 0x000fea0003800000 */
.L_x_109:
        /* <DEDUP_REMOVED lines=12> */
.L_x_112:
[----:B------:R-:W-:Y:S05]  /*3980*/  BSYNC B1 ;  /* 0x0000000000017941 */ /* 0x000fea0003800000 */
.L_x_111:
[----:B--2---:R-:W-:Y:S01]  /*3990*/  @!P4 IMAD R121, R160, R19, R224 ;  /* 0x00000013a079c224 */ /* 0x004fe200078e02e0 */
[----:B------:R-:W-:Y:S04]  /*39a0*/  BSSY B1, `(.L_x_113) ;  /* 0x0000006000017945 */ /* 0x000fe80003800000 */
[----:B------:R2:W-:Y:S01]  /*39b0*/  @!P4 STG.E.U8 desc[UR36][R4.64+0x50], R121 ;  /* 0x000050790400c986 */ /* 0x0005e2000c101124 */
[----:B------:R-:W-:Y:S05]  /*39c0*/  @P3 BRA `(.L_x_114) ;  /* 0x00000000000c3947 */ /* 0x000fea0003800000 */
[----:B------:R-:W2:Y:S02]  /*39d0*/  LDG.E.U8 R22, desc[UR36][R218.64+0x51] ;  /* 0x00005124da167981 */ /* 0x000ea4000c1e1100 */
[----:B--2---:R-:W-:-:S05]  /*39e0*/  PRMT R121, R22, 0x8880, RZ ;  /* 0x0000888016797816 */ /* 0x004fca00000000ff */
[----:B------:R-:W-:-:S07]  /*39f0*/  IMAD R224, R121, R18, RZ ;  /* 0x0000001279e07224 */ /* 0x000fce00078e02ff */
.L_x_114:
[----:B------:R-:W-:Y:S05]  /*3a00*/  BSYNC B1 ;  /* 0x0000000000017941 */ /* 0x000fea0003800000 */
.L_x_113:
[----:B------:R-:W-:Y:S01]  /*3a10*/  @!P3 IMAD R161, R161, R19, R224 ;  /* 0x00000013a1a1b224 */ /* 0x000fe200078e02e0 */
[----:B------:R-:W-:Y:S04]  /*3a20*/  BSSY B1, `(.L_x_115) ;  /* 0x0000006000017945 */ /* 0x000fe80003800000 */
[----:B------:R0:W-:Y:S01]  /*3a30*/  @!P3 STG.E.U8 desc[UR36][R4.64+0x51], R161 ;  /* 0x000051a10400b986 */ /* 0x0001e2000c101124 */
[----:B------:R-:W-:Y:S05]  /*3a40*/  @P5 BRA `(.L_x_116) ;  /* 0x00000000000c5947 */ /* 0x000fea0003800000 */
[----:B------:R-:W2:Y:S02]  /*3a50*/  LDG.E.U8 R22, desc[UR36][R222.64+0x50] ;  /* 0x00005024de167981 */ /* 0x000ea4000c1e1100 */
[----:B--2---:R-:W-:-:S05]  /*3a60*/  PRMT R121, R22, 0x8880, RZ ;  /* 0x0000888016797816 */ /* 0x004fca00000000ff */
[----:B------:R-:W-:-:S07]  /*3a70*/  IMAD R224, R121, R18, RZ ;  /* 0x0000001279e07224 */ /* 0x000fce00078e02ff */
.L_x_116:
[----:B------:R-:W-:Y:S05]  /*3a80*/  BSYNC B1 ;  /* 0x0000000000017941 */ /* 0x000fea0003800000 */
.L_x_115:
[----:B--2---:R-:W-:Y:S01]  /*3a90*/  @!P5 IMAD R121, R162, R19, R224 ;  /* 0x00000013a279d224 */ /* 0x004fe200078e02e0 */
[----:B------:R-:W-:Y:S04]  /*3aa0*/  BSSY B1, `(.L_x_117) ;  /* 0x0000006000017945 */ /* 0x000fe80003800000 */
[----:B------:R2:W-:Y:S01]  /*3ab0*/  @!P5 STG.E.U8 desc[UR36][R8.64+0x50], R121 ;  /* 0x000050790800d986 */ /* 0x0005e2000c101124 */
[----:B------:R-:W-:Y:S05]  /*3ac0*/  @P6 BRA `(.L_x_118) ;  /* 0x00000000000c6947 */ /* 0x000fea0003800000 */
[----:B------:R-:W2:Y:S02]  /*3ad0*/  LDG.E.U8 R22, desc[UR36][R222.64+0x51] ;  /* 0x00005124de167981 */ /* 0x000ea4000c1e1100 */
[----:B--2---:R-:W-:-:S05]  /*3ae0*/  PRMT R121, R22, 0x8880, RZ ;  /* 0x0000888016797816 */ /* 0x004fca00000000ff */
[----:B------:R-:W-:-:S07]  /*3af0*/  IMAD R224, R121, R18, RZ ;  /* 0x0000001279e07224 */ /* 0x000fce00078e02ff */
.L_x_118:
[----:B------:R-:W-:Y:S05]  /*3b00*/  BSYNC B1 ;  /* 0x0000000000017941 */ /* 0x000fea0003800000 */
.L_x_117:
[----:B------:R-:W-:Y:S01]  /*3b10*/  @!P6 IMAD R163, R163, R19, R224 ;  /* 0x00000013a3a3e224 */ /* 0x000fe200078e02e0 */
[----:B------:R-:W-:Y:S04]  /*3b20*/  BSSY B1, `(.L_x_119) ;  /* 0x0000006000017945 */ /* 0x000fe80003800000 */
[----:B------:R0:W-:Y:S01]  /*3b30*/  @!P6 STG.E.U8 desc[UR36][R8.64+0x51], R163 ;  /* 0x000051a30800e986 */ /* 0x0001e2000c101124 */
[----:B------:R-:W-:Y:S05]  /*3b40*/  @P1 BRA `(.L_x_120) ;  /* 0x00000000000c1947 */ /* 0x000fea0003800000 */
[----:B------:R-:W2:Y:S02]  /*3b50*/  LDG.E.U8 R22, desc[UR36][R218.64+0x58] ;  /* 0x00005824da167981 */ /* 0x000ea4000c1e1100 */
[----:B--2---:R-:W-:-:S05]  /*3b60*/  PRMT R121, R22, 0x8880, RZ ;  /* 0x0000888016797816 */ /* 0x004fca00000000ff */
[----:B------:R-:W-:-:S07]  /*3b70*/  IMAD R224, R121, R18, RZ ;  /* 0x0000001279e07224 */ /* 0x000fce00078e02ff */
.L_x_120:
[----:B------:R-:W-:Y:S05]  /*3b80*/  BSYNC B1 ;  /* 0x0000000000017941 */ /* 0x000fea0003800000 */
.L_x_119:
        /* <DEDUP_REMOVED lines=12> */
.L_x_122:
[----:B------:R-:W-:Y:S05]  /*3c50*/  BSYNC B1 ;  /* 0x0000000000017941 */ /* 0x000fea0003800000 */
.L_x_121:
[----:B------:R-:W-:Y:S01]  /*3c60*/  @!P4 IMAD R165, R165, R19, R224 ;  /* 0x00000013a5a5c224 */ /* 0x000fe200078e02e0 */
[----:B------:R-:W-:Y:S04]  /*3c70*/  BSSY B1, `(.L_x_123) ;  /* 0x0000006000017945 */ /* 0x000fe80003800000 */
[----:B------:R0:W-:Y:S01]  /*3c80*/  @!P4 STG.E.U8 desc[UR36][R4.64+0x59], R165 ;  /* 0x000059a50400c986 */ /* 0x0001e2000c101124 */
[----:B------:R-:W-:Y:S05]  /*3c90*/  @P3 BRA `(.L_x_124) ;  /* 0x00000000000c3947 */ /* 0x000fea0003800000 */
[----:B------:R-:W2:Y:S02]  /*3ca0*/  LDG.E.U8 R22, desc[UR36][R222.64+0x58] ;  /* 0x00005824de167981 */ /* 0x000ea4000c1e1100 */
[----:B--2---:R-:W-:-:S05]  /*3cb0*/  PRMT R121, R22, 0x8880, RZ ;  /* 0x0000888016797816 */ /* 0x004fca00000000ff */
[----:B------:R-:W-:-:S07]  /*3cc0*/  IMAD R224, R121, R18, RZ ;  /* 0x0000001279e07224 */ /* 0x000fce00078e02ff */
.L_x_124:
[----:B------:R-:W-:Y:S05]  /*3cd0*/  BSYNC B1 ;  /* 0x0000000000017941 */ /* 0x000fea0003800000 */
.L_x_123:
[----:B--2---:R-:W-:Y:S01]  /*3ce0*/  @!P3 IMAD R121, R166, R19, R224 ;  /* 0x00000013a679b224 */ /* 0x004fe200078e02e0 */
[----:B------:R-:W-:Y:S04]  /*3cf0*/  BSSY B1, `(.L_x_125) ;  /* 0x0000006000017945 */ /* 0x000fe80003800000 */
[----:B------:R2:W-:Y:S01]  /*3d00*/  @!P3 STG.E.U8 desc[UR36][R8.64+0x58], R121 ;  /* 0x000058790800b986 */ /* 0x0005e2000c101124 */
[----:B------:R-:W-:Y:S05]  /*3d10*/  @P5 BRA `(.L_x_126) ;  /* 0x00000000000c5947 */ /* 0x000fea0003800000 */
[----:B------:R-:W2:Y:S02]  /*3d20*/  LDG.E.U8 R22, desc[UR36][R222.64+0x59] ;  /* 0x00005924de167981 */ /* 0x000ea4000c1e1100 */
[----:B--2---:R-:W-:-:S05]  /*3d30*/  PRMT R121, R22, 0x8880, RZ ;  /* 0x0000888016797816 */ /* 0x004fca00000000ff */
[----:B------:R-:W-:-:S07]  /*3d40*/  IMAD R224, R121, R18, RZ ;  /* 0x0000001279e07224 */ /* 0x000fce00078e02ff */
.L_x_126:
[----:B------:R-:W-:Y:S05]  /*3d50*/  BSYNC B1 ;  /* 0x0000000000017941 */ /* 0x000fea0003800000 */
.L_x_125:
[----:B------:R-:W-:Y:S01]  /*3d60*/  @!P5 IMAD R167, R167, R19, R224 ;  /* 0x00000013a7a7d224 */ /* 0x000fe200078e02e0 */
[----:B------:R-:W-:Y:S04]  /*3d70*/  BSSY B1, `(.L_x_127) ;  /* 0x0000006000017945 */ /* 0x000fe80003800000 */
[----:B------:R0:W-:Y:S01]  /*3d80*/  @!P5 STG.E.U8 desc[UR36][R8.64+0x59], R167 ;  /* 0x000059a70800d986 */ /* 0x0001e2000c101124 */
[----:B------:R-:W-:Y:S05]  /*3d90*/  @P6 BRA `(.L_x_128) ;  /* 0x00000000000c6947 */ /* 0x000fea0003800000 */
[----:B------:R-:W2:Y:S02]  /*3da0*/  LDG.E.U8 R22, desc[UR36][R218.64+0x60] ;  /* 0x00006024da167981 */ /* 0x000ea4000c1e1100 */
[----:B--2---:R-:W-:-:S05]  /*3db0*/  PRMT R121, R22, 0x8880, RZ ;  /* 0x0000888016797816 */ /* 0x004fca00000000ff */
[----:B------:R-:W-:-:S07]  /*3dc0*/  IMAD R224, R121, R18, RZ ;  /* 0x0000001279e07224 */ /* 0x000fce00078e02ff */
.L_x_128:
[----:B------:R-:W-:Y:S05]  /*3dd0*/  BSYNC B1 ;  /* 0x0000000000017941 */ /* 0x000fea0003800000 */
.L_x_127:
[----:B--2---:R-:W-:Y:S01]  /*3de0*/  @!P6 IMAD R121, R168, R19, R224 ;  /* 0x00000013a879e224 */ /* 0x004fe200078e02e0 */
[----:B------:R-:W-:Y:S04]  /*3df0*/  BSSY B1, `(.L_x_129) ;  /* 0x0000006000017945 */ /* 0x000fe80003800000 */
[----:B------:R2:W-:Y:S01]  /*3e00*/  @!P6 STG.E.U8 desc[UR36][R4.64+0x60], R121 ;  /* 0x000060790400e986 */ /* 0x0005e2000c101124 */
[----:B------:R-:W-:Y:S05]  /*3e10*/  @P1 BRA `(.L_x_130) ;  /* 0x00000000000c1947 */ /* 0x000fea0003800000 */
[----:B------:R-:W2:Y:S02]  /*3e20*/  LDG.E.U8 R22, desc[UR36][R218.64+0x61] ;  /* 0x00006124da167981 */ /* 0x000ea4000c1e1100 */
[----:B--2---:R-:W-:-:S05]  /*3e30*/  PRMT R121, R22, 0x8880, RZ ;  /* 0x0000888016797816 */ /* 0x004fca00000000ff */
[----:B------:R-:W-:-:S07]  /*3e40*/  IMAD R224, R121, R18, RZ ;  /* 0x0000001279e07224 */ /* 0x000fce00078e02ff */
.L_x_130:
[----:B------:R-:W-:Y:S05]  /*3e50*/  BSYNC B1 ;  /* 0x0000000000017941 */ /* 0x000fea0003800000 */
.L_x_129:
        /* <DEDUP_REMOVED lines=12> */
.L_x_132:
[----:B------:R-:W-:Y:S05]  /*3f20*/  BSYNC B1 ;  /* 0x0000000000017941 */ /* 0x000fea0003800000 */
.L_x_131:
[----:B--2---:R-:W-:Y:S01]  /*3f30*/  @!P4 IMAD R121, R170, R19, R224 ;  /* 0x00000013aa79c224 */ /* 0x004fe200078e02e0 */
[----:B------:R-:W-:Y:S04]  /*3f40*/  BSSY B1, `(.L_x_133) ;  /* 0x0000006000017945 */ /* 0x000fe80003800000 */
[----:B------:R2:W-:Y:S01]  /*3f50*/  @!P4 STG.E.U8 desc[UR36][R8.64+0x60], R121 ;  /* 0x000060790800c986 */ /* 0x0005e2000c101124 */
[----:B------:R-:W-:Y:S05]  /*3f60*/  @P3 BRA `(.L_x_134) ;  /* 0x00000000000c3947 */ /* 0x000fea0003800000 */
[----:B------:R-:W2:Y:S02]  /*3f70*/  LDG.E.U8 R22, desc[UR36][R222.64+0x61] ;  /* 0x00006124de167981 */ /* 0x000ea4000c1e1100 */
[----:B--2---:R-:W-:-:S05]  /*3f80*/  PRMT R121, R22, 0x8880, RZ ;  /* 0x0000888016797816 */ /* 0x004fca00000000ff */
[----:B------:R-:W-:-:S07]  /*3f90*/  IMAD R224, R121, R18, RZ ;  /* 0x0000001279e07224 */ /* 0x000fce00078e02ff */
.L_x_134:
[----:B------:R-:W-:Y:S05]  /*3fa0*/  BSYNC B1 ;  /* 0x0000000000017941 */ /* 0x000fea0003800000 */
.L_x_133:
[----:B------:R-:W-:Y:S01]  /*3fb0*/  @!P3 IMAD R171, R171, R19, R224 ;  /* 0x00000013ababb224 */ /* 0x000fe200078e02e0 */
[----:B------:R-:W-:Y:S04]  /*3fc0*/  BSSY B1, `(.L_x_135) ;  /* 0x0000006000017945 */ /* 0x000fe80003800000 */
[----:B------:R0:W-:Y:S01]  /*3fd0*/  @!P3 STG.E.U8 desc[UR36][R8.64+0x61], R171 ;  /* 0x000061ab0800b986 */ /* 0x0001e2000c101124 */
[----:B------:R-:W-:Y:S05]  /*3fe0*/  @P5 BRA `(.L_x_136) ;  /* 0x00000000000c5947 */ /* 0x000fea0003800000 */
[----:B------:R-:W2:Y:S02]  /*3ff0*/  LDG.E.U8 R22, desc[UR36][R218.64+0x68] ;  /* 0x00006824da167981 */ /* 0x000ea4000c1e1100 */
[----:B--2---:R-:W-:-:S05]  /*4000*/  PRMT R121, R22, 0x8880, RZ ;  /* 0x0000888016797816 */ /* 0x004fca00000000ff */
[----:B------:R-:W-:-:S07]  /*4010*/  IMAD R224, R121, R18, RZ ;  /* 0x0000001279e07224 */ /* 0x000fce00078e02ff */
.L_x_136:
[----:B------:R-:W-:Y:S05]  /*4020*/  BSYNC B1 ;  /* 0x0000000000017941 */ /* 0x000fea0003800000 */
.L_x_135:
[----:B--2---:R-:W-:Y:S01]  /*4030*/  @!P5 IMAD R121, R172, R19, R224 ;  /* 0x00000013ac79d224 */ /* 0x004fe200078e02e0 */
[----:B------:R-:W-:Y:S04]  /*4040*/  BSSY B1, `(.L_x_137) ;  /* 0x0000006000017945 */ /* 0x000fe80003800000 */
[----:B------:R2:W-:Y:S01]  /*4050*/  @!P5 STG.E.U8 desc[UR36][R4.64+0x68], R121 ;  /* 0x000068790400d986 */ /* 0x0005e2000c101124 */
[----:B------:R-:W-:Y:S05]  /*4060*/  @P6 BRA `(.L_x_138) ;  /* 0x00000000000c6947 */ /* 0x000fea0003800000 */
[----:B------:R-:W2:Y:S02]  /*4070*/  LDG.E.U8 R22, desc[UR36][R218.64+0x69] ;  /* 0x00006924da167981 */ /* 0x000ea4000c1e1100 */
[----:B--2---:R-:W-:-:S05]  /*4080*/  PRMT R121, R22, 0x8880, RZ ;  /* 0x0000888016797816 */ /* 0x004fca00000000ff */
[----:B------:R-:W-:-:S07]  /*4090*/  IMAD R224, R121, R18, RZ ;  /* 0x0000001279e07224 */ /* 0x000fce00078e02ff */
.L_x_138:
[----:B------:R-:W-:Y:S05]  /*40a0*/  BSYNC B1 ;  /* 0x0000000000017941 */ /* 0x000fea0003800000 */
.L_x_137:
[----:B------:R-:W-:Y:S01]  /*40b0*/  @!P6 IMAD R173, R173, R19, R224 ;  /* 0x00000013adade224 */ /* 0x000fe200078e02e0 */
[----:B------:R-:W-:Y:S04]  /*40c0*/  BSSY B1, `(.L_x_139) ;  /* 0x0000006000017945 */ /* 0x000fe80003800000 */
[----:B------:R0:W-:Y:S01]  /*40d0*/  @!P6 STG.E.U8 desc[UR36][R4.64+0x69], R173 ;  /* 0x000069ad0400e986 */ /* 0x0001e2000c101124 */
[----:B------:R-:W-:Y:S05]  /*40e0*/  @P1 BRA `(.L_x_140) ;  /* 0x00000000000c1947 */ /* 0x000fea0003800000 */
[----:B------:R-:W2:Y:S02]  /*40f0*/  LDG.E.U8 R22, desc[UR36][R222.64+0x68] ;  /* 0x00006824de167981 */ /* 0x000ea4000c1e1100 */
[----:B--2---:R-:W-:-:S05]  /*4100*/  PRMT R121, R22, 0x8880, RZ ;  /* 0x0000888016797816 */ /* 0x004fca00000000ff */
[----:B------:R-:W-:-:S07]  /*4110*/  IMAD R224, R121, R18, RZ ;  /* 0x0000001279e07224 */ /* 0x000fce00078e02ff */
.L_x_140:
[----:B------:R-:W-:Y:S05]  /*4120*/  BSYNC B1 ;  /* 0x0000000000017941 */ /* 0x000fea0003800000 */
.L_x_139:
        /* <DEDUP_REMOVED lines=12> */
.L_x_142:
[----:B------:R-:W-:Y:S05]  /*41f0*/  BSYNC B1 ;  /* 0x0000000000017941 */ /* 0x000fea0003800000 */
.L_x_141:
[----:B------:R-:W-:Y:S01]  /*4200*/  @!P4 IMAD R175, R175, R19, R224 ;  /* 0x00000013afafc224 */ /* 0x000fe200078e02e0 */
[----:B------:R-:W-:Y:S04]  /*4210*/  BSSY B1, `(.L_x_143) ;  /* 0x0000006000017945 */ /* 0x000fe80003800000 */
[----:B------:R0:W-:Y:S01]  /*4220*/  @!P4 STG.E.U8 desc[UR36][R8.64+0x69], R175 ;  /* 0x000069af0800c986 */ /* 0x0001e2000c101124 */
[----:B------:R-:W-:Y:S05]  /*4230*/  @P3 BRA `(.L_x_144) ;  /* 0x00000000000c3947 */ /* 0x000fea0003800000 */
[----:B------:R-:W2:Y:S02]  /*4240*/  LDG.E.U8 R22, desc[UR36][R218.64+0x70] ;  /* 0x00007024da167981 */ /* 0x000ea4000c1e1100 */
[----:B--2---:R-:W-:-:S05]  /*4250*/  PRMT R121, R22, 0x8880, RZ ;  /* 0x0000888016797816 */ /* 0x004fca00000000ff */
[----:B------:R-:W-:-:S07]  /*4260*/  IMAD R224, R121, R18, RZ ;  /* 0x0000001279e07224 */ /* 0x000fce00078e02ff */
.L_x_144:
[----:B------:R-:W-:Y:S05]  /*4270*/  BSYNC B1 ;  /* 0x0000000000017941 */ /* 0x000fea0003800000 */
.L_x_143:
[----:B--2---:R-:W-:Y:S01]  /*4280*/  @!P3 IMAD R121, R176, R19, R224 ;  /* 0x00000013b079b224 */ /* 0x004fe200078e02e0 */
[----:B------:R-:W-:Y:S04]  /*4290*/  BSSY B1, `(.L_x_145) ;  /* 0x0000006000017945 */ /* 0x000fe80003800000 */
[----:B------:R2:W-:Y:S01]  /*42a0*/  @!P3 STG.E.U8 desc[UR36][R4.64+0x70], R121 ;  /* 0x000070790400b986 */ /* 0x0005e2000c101124 */
[----:B------:R-:W-:Y:S05]  /*42b0*/  @P5 BRA `(.L_x_146) ;  /* 0x00000000000c5947 */ /* 0x000fea0003800000 */
[----:B------:R-:W2:Y:S02]  /*42c0*/  LDG.E.U8 R22, desc[UR36][R218.64+0x71] ;  /* 0x00007124da167981 */ /* 0x000ea4000c1e1100 */
[----:B--2---:R-:W-:-:S05]  /*42d0*/  PRMT R121, R22, 0x8880, RZ ;  /* 0x0000888016797816 */ /* 0x004fca00000000ff */
[----:B------:R-:W-:-:S07]  /*42e0*/  IMAD R224, R121, R18, RZ ;  /* 0x0000001279e07224 */ /* 0x000fce00078e02ff */
.L_x_146:
[----:B------:R-:W-:Y:S05]  /*42f0*/  BSYNC B1 ;  /* 0x0000000000017941 */ /* 0x000fea0003800000 */
.L_x_145:
[----:B------:R-:W-:Y:S01]  /*4300*/  @!P5 IMAD R177, R177, R19, R224 ;  /* 0x00000013b1b1d224 */ /* 0x000fe200078e02e0 */
[----:B------:R-:W-:Y:S04]  /*4310*/  BSSY B1, `(.L_x_147) ;  /* 0x0000006000017945 */ /* 0x000fe80003800000 */
[----:B------:R0:W-:Y:S01]  /*4320*/  @!P5 STG.E.U8 desc[UR36][R4.64+0x71], R177 ;  /* 0x000071b10400d986 */ /* 0x0001e2000c101124 */
[----:B------:R-:W-:Y:S05]  /*4330*/  @P6 BRA `(.L_x_148) ;  /* 0x00000000000c6947 */ /* 0x000fea0003800000 */
[----:B------:R-:W2:Y:S02]  /*4340*/  LDG.E.U8 R22, desc[UR36][R222.64+0x70] ;  /* 0x00007024de167981 */ /* 0x000ea4000c1e1100 */
[----:B--2---:R-:W-:-:S05]  /*4350*/  PRMT R121, R22, 0x8880, RZ ;  /* 0x0000888016797816 */ /* 0x004fca00000000ff */
[----:B------:R-:W-:-:S07]  /*4360*/  IMAD R224, R121, R18, RZ ;  /* 0x0000001279e07224 */ /* 0x000fce00078e02ff */
.L_x_148:
[----:B------:R-:W-:Y:S05]  /*4370*/  BSYNC B1 ;  /* 0x0000000000017941 */ /* 0x000fea0003800000 */
.L_x_147:
[----:B--2---:R-:W-:Y:S01]  /*4380*/  @!P6 IMAD R121, R178, R19, R224 ;  /* 0x00000013b279e224 */ /* 0x004fe200078e02e0 */
[----:B------:R-:W-:Y:S04]  /*4390*/  BSSY B1, `(.L_x_149) ;  /* 0x0000006000017945 */ /* 0x000fe80003800000 */
[----:B------:R2:W-:Y:S01]  /*43a0*/  @!P6 STG.E.U8 desc[UR36][R8.64+0x70], R121 ;  /* 0x000070790800e986 */ /* 0x0005e2000c101124 */
[----:B------:R-:W-:Y:S05]  /*43b0*/  @P1 BRA `(.L_x_150) ;  /* 0x00000000000c1947 */ /* 0x000fea0003800000 */
[----:B------:R-:W2:Y:S02]  /*43c0*/  LDG.E.U8 R22, desc[UR36][R222.64+0x71] ;  /* 0x00007124de167981 */ /* 0x000ea4000c1e1100 */
[----:B--2---:R-:W-:-:S05]  /*43d0*/  PRMT R121, R22, 0x8880, RZ ;  /* 0x0000888016797816 */ /* 0x004fca00000000ff */
[----:B------:R-:W-:-:S07]  /*43e0*/  IMAD R224, R121, R18, RZ ;  /* 0x0000001279e07224 */ /* 0x000fce00078e02ff */
.L_x_150:
[----:B------:R-:W-:Y:S05]  /*43f0*/  BSYNC B1 ;  /* 0x0000000000017941 */ /* 0x000fea0003800000 */
.L_x_149:
        /* <DEDUP_REMOVED lines=12> */
.L_x_152:
[----:B------:R-:W-:Y:S05]  /*44c0*/  BSYNC B1 ;  /* 0x0000000000017941 */ /* 0x000fea0003800000 */
.L_x_151:
[----:B--2---:R-:W-:Y:S01]  /*44d0*/  @!P4 IMAD R121, R180, R19, R224 ;  /* 0x00000013b479c224 */ /* 0x004fe200078e02e0 */
[----:B------:R-:W-:Y:S04]  /*44e0*/  BSSY B1, `(.L_x_153) ;  /* 0x0000006000017945 */ /* 0x000fe80003800000 */
[----:B------:R2:W-:Y:S01]  /*44f0*/  @!P4 STG.E.U8 desc[UR36][R4.64+0x78], R121 ;  /* 0x000078790400c986 */ /* 0x0005e2000c101124 */
[----:B------:R-:W-:Y:S05]  /*4500*/  @P3 BRA `(.L_x_154) ;  /* 0x00000000000c3947 */ /* 0x000fea0003800000 */
[----:B------:R-:W2:Y:S02]  /*4510*/  LDG.E.U8 R22, desc[UR36][R218.64+0x79] ;  /* 0x00007924da167981 */ /* 0x000ea4000c1e1100 */
[----:B--2---:R-:W-:-:S05]  /*4520*/  PRMT R121, R22, 0x8880, RZ ;  /* 0x0000888016797816 */ /* 0x004fca00000000ff */
[----:B------:R-:W-:-:S07]  /*4530*/  IMAD R224, R121, R18, RZ ;  /* 0x0000001279e07224 */ /* 0x000fce00078e02ff */
.L_x_154:
[----:B------:R-:W-:Y:S05]  /*4540*/  BSYNC B1 ;  /* 0x0000000000017941 */ /* 0x000fea0003800000 */
.L_x_153:
[----:B------:R-:W-:Y:S01]  /*4550*/  @!P3 IMAD R181, R181, R19, R224 ;  /* 0x00000013b5b5b224 */ /* 0x000fe200078e02e0 */
[----:B------:R-:W-:Y:S04]  /*4560*/  BSSY B1, `(.L_x_155) ;  /* 0x0000006000017945 */ /* 0x000fe80003800000 */
[----:B------:R0:W-:Y:S01]  /*4570*/  @!P3 STG.E.U8 desc[UR36][R4.64+0x79], R181 ;  /* 0x000079b50400b986 */ /* 0x0001e2000c101124 */
[----:B------:R-:W-:Y:S05]  /*4580*/  @P5 BRA `(.L_x_156) ;  /* 0x00000000000c5947 */ /* 0x000fea0003800000 */
[----:B------:R-:W2:Y:S02]  /*4590*/  LDG.E.U8 R22, desc[UR36][R222.64+0x78] ;  /* 0x00007824de167981 */ /* 0x000ea4000c1e1100 */
[----:B--2---:R-:W-:-:S05]  /*45a0*/  PRMT R121, R22, 0x8880, RZ ;  /* 0x0000888016797816 */ /* 0x004fca00000000ff */
[----:B------:R-:W-:-:S07]  /*45b0*/  IMAD R224, R121, R18, RZ ;  /* 0x0000001279e07224 */ /* 0x000fce00078e02ff */
.L_x_156:
[----:B------:R-:W-:Y:S05]  /*45c0*/  BSYNC B1 ;  /* 0x0000000000017941 */ /* 0x000fea0003800000 */
.L_x_155:
[----:B--2---:R-:W-:Y:S01]  /*45d0*/  @!P5 IMAD R121, R182, R19, R224 ;  /* 0x00000013b679d224 */ /* 0x004fe200078e02e0 */
[----:B------:R-:W-:Y:S04]  /*45e0*/  BSSY B1, `(.L_x_157) ;  /* 0x0000006000017945 */ /* 0x000fe80003800000 */
[----:B------:R2:W-:Y:S01]  /*45f0*/  @!P5 STG.E.U8 desc[UR36][R8.64+0x78], R121 ;  /* 0x000078790800d986 */ /* 0x0005e2000c101124 */
[----:B------:R-:W-:Y:S05]  /*4600*/  @P6 BRA `(.L_x_158) ;  /* 0x00000000000c6947 */ /* 0x000fea0003800000 */
[----:B------:R-:W2:Y:S02]  /*4610*/  LDG.E.U8 R22, desc[UR36][R222.64+0x79] ;  /* 0x00007924de167981 */ /* 0x000ea4000c1e1100 */
[----:B--2---:R-:W-:-:S05]  /*4620*/  PRMT R121, R22, 0x8880, RZ ;  /* 0x0000888016797816 */ /* 0x004fca00000000ff */
[----:B------:R-:W-:-:S07]  /*4630*/  IMAD R224, R121, R18, RZ ;  /* 0x0000001279e07224 */ /* 0x000fce00078e02ff */
.L_x_158:
[----:B------:R-:W-:Y:S05]  /*4640*/  BSYNC B1 ;  /* 0x0000000000017941 */ /* 0x000fea0003800000 */
.L_x_157:
[----:B------:R-:W-:Y:S01]  /*4650*/  @!P6 IMAD R183, R183, R19, R224 ;  /* 0x00000013b7b7e224 */ /* 0x000fe200078e02e0 */
[----:B------:R-:W-:Y:S04]  /*4660*/  BSSY B1, `(.L_x_159) ;  /* 0x0000006000017945 */ /* 0x000fe80003800000 */
[----:B------:R0:W-:Y:S01]  /*4670*/  @!P6 STG.E.U8 desc[UR36][R8.64+0x79], R183 ;  /* 0x000079b70800e986 */ /* 0x0001e2000c101124 */
[----:B------:R-:W-:Y:S05]  /*4680*/  @P1 BRA `(.L_x_160) ;  /* 0x00000000000c1947 */ /* 0x000fea0003800000 */
[----:B------:R-:W2:Y:S02]  /*4690*/  LDG.E.U8 R22, desc[UR36][R218.64+0x80] ;  /* 0x00008024da167981 */ /* 0x000ea4000c1e1100 */
[----:B--2---:R-:W-:-:S05]  /*46a0*/  PRMT R121, R22, 0x8880, RZ ;  /* 0x0000888016797816 */ /* 0x004fca00000000ff */
[----:B------:R-:W-:-:S07]  /*46b0*/  IMAD R224, R121, R18, RZ ;  /* 0x0000001279e07224 */ /* 0x000fce00078e02ff */
.L_x_160:
[----:B------:R-:W-:Y:S05]  /*46c0*/  BSYNC B1 ;  /* 0x0000000000017941 */ /* 0x000fea0003800000 */
.L_x_159:
        /* <DEDUP_REMOVED lines=12> */
.L_x_162:
[----:B------:R-:W-:Y:S05]  /*4790*/  BSYNC B1 ;  /* 0x0000000000017941 */ /* 0x000fea0003800000 */
.L_x_161:
[----:B------:R-:W-:Y:S01]  /*47a0*/  @!P4 IMAD R185, R185, R19, R224 ;  /* 0x00000013b9b9c224 */ /* 0x000fe200078e02e0 */
[----:B------:R-:W-:Y:S04]  /*47b0*/  BSSY B1, `(.L_x_163) ;  /* 0x0000006000017945 */ /* 0x000fe80003800000 */
[----:B------:R0:W-:Y:S01]  /*47c0*/  @!P4 STG.E.U8 desc[UR36][R4.64+0x81], R185 ;  /* 0x000081b90400c986 */ /* 0x0001e2000c101124 */
[----:B------:R-:W-:Y:S05]  /*47d0*/  @P3 BRA `(.L_x_164) ;  /* 0x00000000000c3947 */ /* 0x000fea0003800000 */
[----:B------:R-:W2:Y:S02]  /*47e0*/  LDG.E.U8 R22, desc[UR36][R222.64+0x80] ;  /* 0x00008024de167981 */ /* 0x000ea4000c1e1100 */
[----:B--2---:R-:W-:-:S05]  /*47f0*/  PRMT R121, R22, 0x8880, RZ ;  /* 0x0000888016797816 */ /* 0x004fca00000000ff */
[----:B------:R-:W-:-:S07]  /*4800*/  IMAD R224, R121, R18, RZ ;  /* 0x0000001279e07224 */ /* 0x000fce00078e02ff */
.L_x_164:
[----:B------:R-:W-:Y:S05]  /*4810*/  BSYNC B1 ;  /* 0x0000000000017941 */ /* 0x000fea0003800000 */
.L_x_163:
[----:B--2---:R-:W-:Y:S01]  /*4820*/  @!P3 IMAD R121, R186, R19, R224 ;  /* 0x00000013ba79b224 */ /* 0x004fe200078e02e0 */
[----:B------:R-:W-:Y:S04]  /*4830*/  BSSY B1, `(.L_x_165) ;  /* 0x0000006000017945 */ /* 0x000fe80003800000 */
[----:B------:R2:W-:Y:S01]  /*4840*/  @!P3 STG.E.U8 desc[UR36][R8.64+0x80], R121 ;  /* 0x000080790800b986 */ /* 0x0005e2000c101124 */
[----:B------:R-:W-:Y:S05]  /*4850*/  @P5 BRA `(.L_x_166) ;  /* 0x00000000000c5947 */ /* 0x000fea0003800000 */
[----:B------:R-:W2:Y:S02]  /*4860*/  LDG.E.U8 R22, desc[UR36][R222.64+0x81] ;  /* 0x00008124de167981 */ /* 0x000ea4000c1e1100 */
[----:B--2---:R-:W-:-:S05]  /*4870*/  PRMT R121, R22, 0x8880, RZ ;  /* 0x0000888016797816 */ /* 0x004fca00000000ff */
[----:B------:R-:W-:-:S07]  /*4880*/  IMAD R224, R121, R18, RZ ;  /* 0x0000001279e07224 */ /* 0x000fce00078e02ff */
.L_x_166:
[----:B------:R-:W-:Y:S05]  /*4890*/  BSYNC B1 ;  /* 0x0000000000017941 */ /* 0x000fea0003800000 */
.L_x_165:
[----:B------:R-:W-:Y:S01]  /*48a0*/  @!P5 IMAD R187, R187, R19, R224 ;  /* 0x00000013bbbbd224 */ /* 0x000fe200078e02e0 */
[----:B------:R-:W-:Y:S04]  /*48b0*/  BSSY B1, `(.L_x_167) ;  /* 0x0000006000017945 */ /* 0x000fe80003800000 */
[----:B------:R0:W-:Y:S01]  /*48c0*/  @!P5 STG.E.U8 desc[UR36][R8.64+0x81], R187 ;  /* 0x000081bb0800d986 */ /* 0x0001e2000c101124 */
[----:B------:R-:W-:Y:S05]  /*48d0*/  @P6 BRA `(.L_x_168) ;  /* 0x00000000000c6947 */ /* 0x000fea0003800000 */
[----:B------:R-:W2:Y:S02]  /*48e0*/  LDG.E.U8 R22, desc[UR36][R218.64+0x88] ;  /* 0x00008824da167981 */ /* 0x000ea4000c1e1100 */
[----:B--2---:R-:W-:-:S05]  /*48f0*/  PRMT R121, R22, 0x8880, RZ ;  /* 0x0000888016797816 */ /* 0x004fca00000000ff */
[----:B------:R-:W-:-:S07]  /*4900*/  IMAD R224, R121, R18, RZ ;  /* 0x0000001279e07224 */ /* 0x000fce00078e02ff */
.L_x_168:
[----:B------:R-:W-:Y:S05]  /*4910*/  BSYNC B1 ;  /* 0x0000000000017941 */ /* 0x000fea0003800000 */
.L_x_167:
[----:B--2---:R-:W-:Y:S01]  /*4920*/  @!P6 IMAD R121, R188, R19, R224 ;  /* 0x00000013bc79e224 */ /* 0x004fe200078e02e0 */
[----:B------:R-:W-:Y:S04]  /*4930*/  BSSY B1, `(.L_x_169) ;  /* 0x0000006000017945 */ /* 0x000fe80003800000 */
[----:B------:R2:W-:Y:S01]  /*4940*/  @!P6 STG.E.U8 desc[UR36][R4.64+0x88], R121 ;  /* 0x000088790400e986 */ /* 0x0005e2000c101124 */
[----:B------:R-:W-:Y:S05]  /*4950*/  @P1 BRA `(.L_x_170) ;  /* 0x00000000000c1947 */ /* 0x000fea0003800000 */
[----:B------:R-:W2:Y:S02]  /*4960*/  LDG.E.U8 R22, desc[UR36][R218.64+0x89] ;  /* 0x00008924da167981 */ /* 0x000ea4000c1e1100 */
[----:B--2---:R-:W-:-:S05]  /*4970*/  PRMT R121, R22, 0x8880, RZ ;  /* 0x0000888016797816 */ /* 0x004fca00000000ff */
[----:B------:R-:W-:-:S07]  /*4980*/  IMAD R224, R121, R18, RZ ;  /* 0x0000001279e07224 */ /* 0x000fce00078e02ff */
.L_x_170:
[----:B------:R-:W-:Y:S05]  /*4990*/  BSYNC B1 ;  /* 0x0000000000017941 */ /* 0x000fea0003800000 */
.L_x_169:
        /* <DEDUP_REMOVED lines=12> */
.L_x_172:
[----:B------:R-:W-:Y:S05]  /*4a60*/  BSYNC B1 ;  /* 0x0000000000017941 */ /* 0x000fea0003800000 */
.L_x_171:
[----:B--2---:R-:W-:Y:S01]  /*4a70*/  @!P4 IMAD R121, R190, R19, R224 ;  /* 0x00000013be79c224 */ /* 0x004fe200078e02e0 */
[----:B------:R-:W-:Y:S04]  /*4a80*/  BSSY B1, `(.L_x_173) ;  /* 0x0000006000017945 */ /* 0x000fe80003800000 */
[----:B------:R2:W-:Y:S01]  /*4a90*/  @!P4 STG.E.U8 desc[UR36][R8.64+0x88], R121 ;  /* 0x000088790800c986 */ /* 0x0005e2000c101124 */
[----:B------:R-:W-:Y:S05]  /*4aa0*/  @P3 BRA `(.L_x_174) ;  /* 0x00000000000c3947 */ /* 0x000fea0003800000 */
[----:B------:R-:W2:Y:S02]  /*4ab0*/  LDG.E.U8 R22, desc[UR36][R222.64+0x89] ;  /* 0x00008924de167981 */ /* 0x000ea4000c1e1100 */
[----:B--2---:R-:W-:-:S05]  /*4ac0*/  PRMT R121, R22, 0x8880, RZ ;  /* 0x0000888016797816 */ /* 0x004fca00000000ff */
[----:B------:R-:W-:-:S07]  /*4ad0*/  IMAD R224, R121, R18, RZ ;  /* 0x0000001279e07224 */ /* 0x000fce00078e02ff */
.L_x_174:
[----:B------:R-:W-:Y:S05]  /*4ae0*/  BSYNC B1 ;  /* 0x0000000000017941 */ /* 0x000fea0003800000 */
.L_x_173:
[----:B------:R-:W-:Y:S01]  /*4af0*/  @!P3 IMAD R191, R191, R19, R224 ;  /* 0x00000013bfbfb224 */ /* 0x000fe200078e02e0 */
[----:B------:R-:W-:Y:S04]  /*4b00*/  BSSY B1, `(.L_x_175) ;  /* 0x0000006000017945 */ /* 0x000fe80003800000 */
[----:B------:R0:W-:Y:S01]  /*4b10*/  @!P3 STG.E.U8 desc[UR36][R8.64+0x89], R191 ;  /* 0x000089bf0800b986 */ /* 0x0001e2000c101124 */
[----:B------:R-:W-:Y:S05]  /*4b20*/  @P5 BRA `(.L_x_176) ;  /* 0x00000000000c5947 */ /* 0x000fea0003800000 */
[----:B------:R-:W2:Y:S02]  /*4b30*/  LDG.E.U8 R22, desc[UR36][R218.64+0x90] ;  /* 0x00009024da167981 */ /* 0x000ea4000c1e1100 */
[----:B--2---:R-:W-:-:S05]  /*4b40*/  PRMT R121, R22, 0x8880, RZ ;  /* 0x0000888016797816 */ /* 0x004fca00000000ff */
[----:B------:R-:W-:-:S07]  /*4b50*/  IMAD R224, R121, R18, RZ ;  /* 0x0000001279e07224 */ /* 0x000fce00078e02ff */
.L_x_176:
[----:B------:R-:W-:Y:S05]  /*4b60*/  BSYNC B1 ;  /* 0x0000000000017941 */ /* 0x000fea0003800000 */
.L_x_175:
[----:B--2---:R-:W-:Y:S01]  /*4b70*/  @!P5 IMAD R121, R192, R19, R224 ;  /* 0x00000013c079d224 */ /* 0x004fe200078e02e0 */
[----:B------:R-:W-:Y:S04]  /*4b80*/  BSSY B1, `(.L_x_177) ;  /* 0x0000006000017945 */ /* 0x000fe80003800000 */
[----:B------:R2:W-:Y:S01]  /*4b90*/  @!P5 STG.E.U8 desc[UR36][R4.64+0x90], R121 ;  /* 0x000090790400d986 */ /* 0x0005e2000c101124 */
[----:B------:R-:W-:Y:S05]  /*4ba0*/  @P6 BRA `(.L_x_178) ;  /* 0x00000000000c6947 */ /* 0x000fea0003800000 */
[----:B------:R-:W2:Y:S02]  /*4bb0*/  LDG.E.U8 R22, desc[UR36][R218.64+0x91] ;  /* 0x00009124da167981 */ /* 0x000ea4000c1e1100 */
[----:B--2---:R-:W-:-:S05]  /*4bc0*/  PRMT R121, R22, 0x8880, RZ ;  /* 0x0000888016797816 */ /* 0x004fca00000000ff */
[----:B------:R-:W-:-:S07]  /*4bd0*/  IMAD R224, R121, R18, RZ ;  /* 0x0000001279e07224 */ /* 0x000fce00078e02ff */
.L_x_178:
[----:B------:R-:W-:Y:S05]  /*4be0*/  BSYNC B1 ;  /* 0x0000000000017941 */ /* 0x000fea0003800000 */
.L_x_177:
[----:B------:R-:W-:Y:S01]  /*4bf0*/  @!P6 IMAD R193, R193, R19, R224 ;  /* 0x00000013c1c1e224 */ /* 0x000fe200078e02e0 */
[----:B------:R-:W-:Y:S04]  /*4c00*/  BSSY B1, `(.L_x_179) ;  /* 0x0000006000017945 */ /* 0x000fe80003800000 */
[----:B------:R0:W-:Y:S01]  /*4c10*/  @!P6 STG.E.U8 desc[UR36][R4.64+0x91], R193 ;  /* 0x000091c10400e986 */ /* 0x0001e2000c101124 */
[----:B------:R-:W-:Y:S05]  /*4c20*/  @P1 BRA `(.L_x_180) ;  /* 0x00000000000c1947 */ /* 0x000fea0003800000 */
[----:B------:R-:W2:Y:S02]  /*4c30*/  LDG.E.U8 R22, desc[UR36][R222.64+0x90] ;  /* 0x00009024de167981 */ /* 0x000ea4000c1e1100 */
[----:B--2---:R-:W-:-:S05]  /*4c40*/  PRMT R121, R22, 0x8880, RZ ;  /* 0x0000888016797816 */ /* 0x004fca00000000ff */
[----:B------:R-:W-:-:S07]  /*4c50*/  IMAD R224, R121, R18, RZ ;  /* 0x0000001279e07224 */ /* 0x000fce00078e02ff */
.L_x_180:
[----:B------:R-:W-:Y:S05]  /*4c60*/  BSYNC B1 ;  /* 0x0000000000017941 */ /* 0x000fea0003800000 */
.L_x_179:
        /* <DEDUP_REMOVED lines=12> */
.L_x_182:
[----:B------:R-:W-:Y:S05]  /*4d30*/  BSYNC B1 ;  /* 0x0000000000017941 */ /* 0x000fea0003800000 */
.L_x_181:
[----:B------:R-:W-:Y:S01]  /*4d40*/  @!P4 IMAD R195, R195, R19, R224 ;  /* 0x00000013c3c3c224 */ /* 0x000fe200078e02e0 */
[----:B------:R-:W-:Y:S04]  /*4d50*/  BSSY B1, `(.L_x_183) ;  /* 0x0000006000017945 */ /* 0x000fe80003800000 */
[----:B------:R0:W-:Y:S01]  /*4d60*/  @!P4 STG.E.U8 desc[UR36][R8.64+0x91], R195 ;  /* 0x000091c30800c986 */ /* 0x0001e2000c101124 */
[----:B------:R-:W-:Y:S05]  /*4d70*/  @P3 BRA `(.L_x_184) ;  /* 0x00000000000c3947 */ /* 0x000fea0003800000 */
[----:B------:R-:W2:Y:S02]  /*4d80*/  LDG.E.U8 R22, desc[UR36][R218.64+0x98] ;  /* 0x00009824da167981 */ /* 0x000ea4000c1e1100 */
[----:B--2---:R-:W-:-:S05]  /*4d90*/  PRMT R121, R22, 0x8880, RZ ;  /* 0x0000888016797816 */ /* 0x004fca00000000ff */
[----:B------:R-:W-:-:S07]  /*4da0*/  IMAD R224, R121, R18, RZ ;  /* 0x0000001279e07224 */ /* 0x000fce00078e02ff */
.L_x_184:
[----:B------:R-:W-:Y:S05]  /*4db0*/  BSYNC B1 ;  /* 0x0000000000017941 */ /* 0x000fea0003800000 */
.L_x_183:
[----:B--2---:R-:W-:Y:S01]  /*4dc0*/  @!P3 IMAD R121, R196, R19, R224 ;  /* 0x00000013c479b224 */ /* 0x004fe200078e02e0 */
[----:B------:R-:W-:Y:S04]  /*4dd0*/  BSSY B1, `(.L_x_185) ;  /* 0x0000006000017945 */ /* 0x000fe80003800000 */
[----:B------:R2:W-:Y:S01]  /*4de0*/  @!P3 STG.E.U8 desc[UR36][R4.64+0x98], R121 ;  /* 0x000098790400b986 */ /* 0x0005e2000c101124 */
[----:B------:R-:W-:Y:S05]  /*4df0*/  @P5 BRA `(.L_x_186) ;  /* 0x00000000000c5947 */ /* 0x000fea0003800000 */
[----:B------:R-:W2:Y:S02]  /*4e00*/  LDG.E.U8 R22, desc[UR36][R218.64+0x99] ;  /* 0x00009924da167981 */ /* 0x000ea4000c1e1100 */
[----:B--2---:R-:W-:-:S05]  /*4e10*/  PRMT R121, R22, 0x8880, RZ ;  /* 0x0000888016797816 */ /* 0x004fca00000000ff */
[----:B------:R-:W-:-:S07]  /*4e20*/  IMAD R224, R121, R18, RZ ;  /* 0x0000001279e07224 */ /* 0x000fce00078e02ff */
.L_x_186:
[----:B------:R-:W-:Y:S05]  /*4e30*/  BSYNC B1 ;  /* 0x0000000000017941 */ /* 0x000fea0003800000 */
.L_x_185:
[----:B------:R-:W-:Y:S01]  /*4e40*/  @!P5 IMAD R197, R197, R19, R224 ;  /* 0x00000013c5c5d224 */ /* 0x000fe200078e02e0 */
[----:B------:R-:W-:Y:S04]  /*4e50*/  BSSY B1, `(.L_x_187) ;  /* 0x0000006000017945 */ /* 0x000fe80003800000 */
[----:B------:R0:W-:Y:S01]  /*4e60*/  @!P5 STG.E.U8 desc[UR36][R4.64+0x99], R197 ;  /* 0x000099c50400d986 */ /* 0x0001e2000c101124 */
[----:B------:R-:W-:Y:S05]  /*4e70*/  @P6 BRA `(.L_x_188) ;  /* 0x00000000000c6947 */ /* 0x000fea0003800000 */
[----:B------:R-:W2:Y:S02]  /*4e80*/  LDG.E.U8 R22, desc[UR36][R222.64+0x98] ;  /* 0x00009824de167981 */ /* 0x000ea4000c1e1100 */
[----:B--2---:R-:W-:-:S05]  /*4e90*/  PRMT R121, R22, 0x8880, RZ ;  /* 0x0000888016797816 */ /* 0x004fca00000000ff */
[----:B------:R-:W-:-:S07]  /*4ea0*/  IMAD R224, R121, R18, RZ ;  /* 0x0000001279e07224 */ /* 0x000fce00078e02ff */
.L_x_188:
[----:B------:R-:W-:Y:S05]  /*4eb0*/  BSYNC B1 ;  /* 0x0000000000017941 */ /* 0x000fea0003800000 */
.L_x_187:
[----:B--2---:R-:W-:Y:S01]  /*4ec0*/  @!P6 IMAD R121, R198, R19, R224 ;  /* 0x00000013c679e224 */ /* 0x004fe200078e02e0 */
[----:B------:R-:W-:Y:S04]  /*4ed0*/  BSSY B1, `(.L_x_189) ;  /* 0x0000006000017945 */ /* 0x000fe80003800000 */
[----:B------:R2:W-:Y:S01]  /*4ee0*/  @!P6 STG.E.U8 desc[UR36][R8.64+0x98], R121 ;  /* 0x000098790800e986 */ /* 0x0005e2000c101124 */
[----:B------:R-:W-:Y:S05]  /*4ef0*/  @P1 BRA `(.L_x_190) ;  /* 0x00000000000c1947 */ /* 0x000fea0003800000 */
[----:B------:R-:W2:Y:S02]  /*4f00*/  LDG.E.U8 R22, desc[UR36][R222.64+0x99] ;  /* 0x00009924de167981 */ /* 0x000ea4000c1e1100 */
[----:B--2---:R-:W-:-:S05]  /*4f10*/  PRMT R121, R22, 0x8880, RZ ;  /* 0x0000888016797816 */ /* 0x004fca00000000ff */
[----:B------:R-:W-:-:S07]  /*4f20*/  IMAD R224, R121, R18, RZ ;  /* 0x0000001279e07224 */ /* 0x000fce00078e02ff */
.L_x_190:
[----:B------:R-:W-:Y:S05]  /*4f30*/  BSYNC B1 ;  /* 0x0000000000017941 */ /* 0x000fea0003800000 */
.L_x_189:
        /* <DEDUP_REMOVED lines=12> */
.L_x_192:
[----:B------:R-:W-:Y:S05]  /*5000*/  BSYNC B1 ;  /* 0x0000000000017941 */ /* 0x000fea0003800000 */
.L_x_191:
[----:B--2---:R-:W-:Y:S01]  /*5010*/  @!P4 IMAD R121, R200, R19, R224 ;  /* 0x00000013c879c224 */ /* 0x004fe200078e02e0 */
[----:B------:R-:W-:Y:S04]  /*5020*/  BSSY B1, `(.L_x_193) ;  /* 0x0000006000017945 */ /* 0x000fe80003800000 */
[----:B------:R2:W-:Y:S01]  /*5030*/  @!P4 STG.E.U8 desc[UR36][R4.64+0xa0], R121 ;  /* 0x0000a0790400c986 */ /* 0x0005e2000c101124 */
[----:B------:R-:W-:Y:S05]  /*5040*/  @P3 BRA `(.L_x_194) ;  /* 0x00000000000c3947 */ /* 0x000fea0003800000 */
[----:B------:R-:W2:Y:S02]  /*5050*/  LDG.E.U8 R22, desc[UR36][R218.64+0xa1] ;  /* 0x0000a124da167981 */ /* 0x000ea4000c1e1100 */
[----:B--2---:R-:W-:-:S05]  /*5060*/  PRMT R121, R22, 0x8880, RZ ;  /* 0x0000888016797816 */ /* 0x004fca00000000ff */
[----:B------:R-:W-:-:S07]  /*5070*/  IMAD R224, R121, R18, RZ ;  /* 0x0000001279e07224 */ /* 0x000fce00078e02ff */
.L_x_194:
[----:B------:R-:W-:Y:S05]  /*5080*/  BSYNC B1 ;  /* 0x0000000000017941 */ /* 0x000fea0003800000 */
.L_x_193:
[----:B------:R-:W-:Y:S01]  /*5090*/  @!P3 IMAD R201, R201, R19, R224 ;  /* 0x00000013c9c9b224 */ /* 0x000fe200078e02e0 */
[----:B------:R-:W-:Y:S04]  /*50a0*/  BSSY B1, `(.L_x_195) ;  /* 0x0000006000017945 */ /* 0x000fe80003800000 */
[----:B------:R0:W-:Y:S01]  /*50b0*/  @!P3 STG.E.U8 desc[UR36][R4.64+0xa1], R201 ;  /* 0x0000a1c90400b986 */ /* 0x0001e2000c101124 */
[----:B------:R-:W-:Y:S05]  /*50c0*/  @P5 BRA `(.L_x_196) ;  /* 0x00000000000c5947 */ /* 0x000fea0003800000 */
[----:B------:R-:W2:Y:S02]  /*50d0*/  LDG.E.U8 R22, desc[UR36][R222.64+0xa0] ;  /* 0x0000a024de167981 */ /* 0x000ea4000c1e1100 */
[----:B--2---:R-:W-:-:S05]  /*50e0*/  PRMT R121, R22, 0x8880, RZ ;  /* 0x0000888016797816 */ /* 0x004fca00000000ff */
[----:B------:R-:W-:-:S07]  /*50f0*/  IMAD R224, R121, R18, RZ ;  /* 0x0000001279e07224 */ /* 0x000fce00078e02ff */
.L_x_196:
[----:B------:R-:W-:Y:S05]  /*5100*/  BSYNC B1 ;  /* 0x0000000000017941 */ /* 0x000fea0003800000 */
.L_x_195:
[----:B--2---:R-:W-:Y:S01]  /*5110*/  @!P5 IMAD R121, R202, R19, R224 ;  /* 0x00000013ca79d224 */ /* 0x004fe200078e02e0 */
[----:B------:R-:W-:Y:S04]  /*5120*/  BSSY B1, `(.L_x_197) ;  /* 0x0000006000017945 */ /* 0x000fe80003800000 */
[----:B------:R2:W-:Y:S01]  /*5130*/  @!P5 STG.E.U8 desc[UR36][R8.64+0xa0], R121 ;  /* 0x0000a0790800d986 */ /* 0x0005e2000c101124 */
[----:B------:R-:W-:Y:S05]  /*5140*/  @P6 BRA `(.L_x_198) ;  /* 0x00000000000c6947 */ /* 0x000fea0003800000 */
[----:B------:R-:W2:Y:S02]  /*5150*/  LDG.E.U8 R22, desc[UR36][R222.64+0xa1] ;  /* 0x0000a124de167981 */ /* 0x000ea4000c1e1100 */
[----:B--2---:R-:W-:-:S05]  /*5160*/  PRMT R121, R22, 0x8880, RZ ;  /* 0x0000888016797816 */ /* 0x004fca00000000ff */
[----:B------:R-:W-:-:S07]  /*5170*/  IMAD R224, R121, R18, RZ ;  /* 0x0000001279e07224 */ /* 0x000fce00078e02ff */
.L_x_198:
[----:B------:R-:W-:Y:S05]  /*5180*/  BSYNC B1 ;  /* 0x0000000000017941 */ /* 0x000fea0003800000 */
.L_x_197:
[----:B------:R-:W-:Y:S01]  /*5190*/  @!P6 IMAD R203, R203, R19, R224 ;  /* 0x00000013cbcbe224 */ /* 0x000fe200078e02e0 */
[----:B------:R-:W-:Y:S04]  /*51a0*/  BSSY B1, `(.L_x_199) ;  /* 0x0000006000017945 */ /* 0x000fe80003800000 */
[----:B------:R0:W-:Y:S01]  /*51b0*/  @!P6 STG.E.U8 desc[UR36][R8.64+0xa1], R203 ;  /* 0x0000a1cb0800e986 */ /* 0x0001e2000c101124 */
[----:B------:R-:W-:Y:S05]  /*51c0*/  @P1 BRA `(.L_x_200) ;  /* 0x00000000000c1947 */ /* 0x000fea0003800000 */
[----:B------:R-:W2:Y:S02]  /*51d0*/  LDG.E.U8 R22, desc[UR36][R218.64+0xa8] ;  /* 0x0000a824da167981 */ /* 0x000ea4000c1e1100 */
[----:B--2---:R-:W-:-:S05]  /*51e0*/  PRMT R121, R22, 0x8880, RZ ;  /* 0x0000888016797816 */ /* 0x004fca00000000ff */
[----:B------:R-:W-:-:S07]  /*51f0*/  IMAD R224, R121, R18, RZ ;  /* 0x0000001279e07224 */ /* 0x000fce00078e02ff */
.L_x_200:
[----:B------:R-:W-:Y:S05]  /*5200*/  BSYNC B1 ;  /* 0x0000000000017941 */ /* 0x000fea0003800000 */
.L_x_199:
        /* <DEDUP_REMOVED lines=12> */
.L_x_202:
[----:B------:R-:W-:Y:S05]  /*52d0*/  BSYNC B1 ;  /* 0x0000000000017941 */ /* 0x000fea0003800000 */
.L_x_201:
[----:B------:R-:W-:Y:S01]  /*52e0*/  @!P5 IMAD R205, R205, R19, R224 ;  /* 0x00000013cdcdd224 */ /* 0x000fe200078e02e0 */
[----:B------:R-:W-:Y:S04]  /*52f0*/  BSSY B1, `(.L_x_203) ;  /* 0x0000006000017945 */ /* 0x000fe80003800000 */
[----:B------:R0:W-:Y:S01]  /*5300*/  @!P5 STG.E.U8 desc[UR36][R4.64+0xa9], R205 ;  /* 0x0000a9cd0400d986 */ /* 0x0001e2000c101124 */
[----:B------:R-:W-:Y:S05]  /*5310*/  @P3 BRA `(.L_x_204) ;  /* 0x00000000000c3947 */ /* 0x000fea0003800000 */
[----:B------:R-:W2:Y:S02]  /*5320*/  LDG.E.U8 R22, desc[UR36][R222.64+0xa8] ;  /* 0x0000a824de167981 */ /* 0x000ea4000c1e1100 */
[----:B--2---:R-:W-:-:S05]  /*5330*/  PRMT R121, R22, 0x8880, RZ ;  /* 0x0000888016797816 */ /* 0x004fca00000000ff */
[----:B------:R-:W-:-:S07]  /*5340*/  IMAD R224, R121, R18, RZ ;  /* 0x0000001279e07224 */ /* 0x000fce00078e02ff */
.L_x_204:
[----:B------:R-:W-:Y:S05]  /*5350*/  BSYNC B1 ;  /* 0x0000000000017941 */ /* 0x000fea0003800000 */
.L_x_203:
[----:B--2---:R-:W-:Y:S01]  /*5360*/  @!P3 IMAD R121, R206, R19, R224 ;  /* 0x00000013ce79b224 */ /* 0x004fe200078e02e0 */
[----:B------:R-:W-:Y:S04]  /*5370*/  BSSY B1, `(.L_x_205) ;  /* 0x0000006000017945 */ /* 0x000fe80003800000 */
[----:B------:R2:W-:Y:S01]  /*5380*/  @!P3 STG.E.U8 desc[UR36][R8.64+0xa8], R121 ;  /* 0x0000a8790800b986 */ /* 0x0005e2000c101124 */
[----:B------:R-:W-:Y:S05]  /*5390*/  @P1 BRA `(.L_x_206) ;  /* 0x00000000000c1947 */ /* 0x000fea0003800000 */
[----:B------:R-:W2:Y:S02]  /*53a0*/  LDG.E.U8 R22, desc[UR36][R222.64+0xa9] ;  /* 0x0000a924de167981 */ /* 0x000ea4000c1e1100 */
[----:B--2---:R-:W-:-:S05]  /*53b0*/  PRMT R121, R22, 0x8880, RZ ;  /* 0x0000888016797816 */ /* 0x004fca00000000ff */
[----:B------:R-:W-:-:S07]  /*53c0*/  IMAD R224, R121, R18, RZ ;  /* 0x0000001279e07224 */ /* 0x000fce00078e02ff */
.L_x_206:
[----:B------:R-:W-:Y:S05]  /*53d0*/  BSYNC B1 ;  /* 0x0000000000017941 */ /* 0x000fea0003800000 */
.L_x_205:
[----:B------:R-:W-:Y:S01]  /*53e0*/  @!P1 IMAD R207, R207, R19, R224 ;  /* 0x00000013cfcf9224 */ /* 0x000fe200078e02e0 */
[----:B------:R-:W-:Y:S04]  /*53f0*/  BSSY B1, `(.L_x_207) ;  /* 0x0000006000017945 */ /* 0x000fe80003800000 */
[----:B------:R0:W-:Y:S01]  /*5400*/  @!P1 STG.E.U8 desc[UR36][R8.64+0xa9], R207 ;  /* 0x0000a9cf08009986 */ /* 0x0001e2000c101124 */
[----:B------:R-:W-:Y:S05]  /*5410*/  @P6 BRA `(.L_x_208) ;  /* 0x00000000000c6947 */ /* 0x000fea0003800000 */
[----:B------:R-:W2:Y:S02]  /*5420*/  LDG.E.U8 R22, desc[UR36][R218.64+0xb0] ;  /* 0x0000b024da167981 */ /* 0x000ea4000c1e1100 */
[----:B--2---:R-:W-:-:S05]  /*5430*/  PRMT R121, R22, 0x8880, RZ ;  /* 0x0000888016797816 */ /* 0x004fca00000000ff */
[----:B------:R-:W-:-:S07]  /*5440*/  IMAD R224, R121, R18, RZ ;  /* 0x0000001279e07224 */ /* 0x000fce00078e02ff */
.L_x_208:
[----:B------:R-:W-:Y:S05]  /*5450*/  BSYNC B1 ;  /* 0x0000000000017941 */ /* 0x000fea0003800000 */
.L_x_207:
[----:B--2---:R-:W-:Y:S01]  /*5460*/  @!P6 IMAD R121, R208, R19, R224 ;  /* 0x00000013d079e224 */ /* 0x004fe200078e02e0 */
[----:B------:R-:W-:Y:S04]  /*5470*/  BSSY B1, `(.L_x_209) ;  /* 0x0000006000017945 */ /* 0x000fe80003800000 */
[----:B------:R2:W-:Y:S01]  /*5480*/  @!P6 STG.E.U8 desc[UR36][R4.64+0xb0], R121 ;  /* 0x0000b0790400e986 */ /* 0x0005e2000c101124 */
[----:B------:R-:W-:Y:S05]  /*5490*/  @P4 BRA `(.L_x_210) ;  /* 0x00000000000c4947 */ /* 0x000fea0003800000 */
[----:B------:R-:W2:Y:S02]  /*54a0*/  LDG.E.U8 R22, desc[UR36][R218.64+0xb1] ;  /* 0x0000b124da167981 */ /* 0x000ea4000c1e1100 */
[----:B--2---:R-:W-:-:S05]  /*54b0*/  PRMT R121, R22, 0x8880, RZ ;  /* 0x0000888016797816 */ /* 0x004fca00000000ff */
[----:B------:R-:W-:-:S07]  /*54c0*/  IMAD R224, R121, R18, RZ ;  /* 0x0000001279e07224 */ /* 0x000fce00078e02ff */
.L_x_210:
[----:B------:R-:W-:Y:S05]  /*54d0*/  BSYNC B1 ;  /* 0x0000000000017941 */ /* 0x000fea0003800000 */
.L_x_209:
[----:B------:R-:W-:Y:S01]  /*54e0*/  @!P4 IMAD R209, R209, R19, R224 ;  /* 0x00000013d1d1c224 */ /* 0x000fe200078e02e0 */
[----:B------:R-:W-:Y:S01]  /*54f0*/  BSSY B1, `(.L_x_211) ;  /* 0x000000c000017945 */ /* 0x000fe20003800000 */
[C---:B------:R-:W-:Y:S02]  /*5500*/  ISETP.LT.OR P6, PT, R0.reuse, 0xb9, !P2 ;  /* 0x000000b90000780c */ /* 0x040fe400057c1670 */
[----:B----4-:R-:W-:Y:S01]  /*5510*/  IADD3 R125, P3, R23, 0x80, RZ ;  /* 0x00000080177d7810 */ /* 0x010fe20007f7e0ff */
[----:B------:R4:W-:Y:S01]  /*5520*/  @!P4 STG.E.U8 desc[UR36][R4.64+0xb1], R209 ;  /* 0x0000b1d10400c986 */ /* 0x0009e2000c101124 */
[C---:B------:R-:W-:Y:S02]  /*5530*/  ISETP.LT.OR P4, PT, R0.reuse, 0xb1, !P0 ;  /* 0x000000b10000780c */ /* 0x040fe40004781670 */
[----:B------:R-:W-:Y:S02]  /*5540*/  ISETP.GE.AND P1, PT, R3, 0x81, PT ;  /* 0x000000810300780c */ /* 0x000fe40003f26270 */
[----:B------:R-:W-:-:S02]  /*5550*/  ISETP.LT.OR P5, PT, R0, 0xb2, !P0 ;  /* 0x000000b20000780c */ /* 0x000fc400047a1670 */
[----:B------:R-:W-:-:S07]  /*5560*/  ISETP.LT.OR P2, PT, R0, 0xba, !P2 ;  /* 0x000000ba0000780c */ /* 0x000fce0005741670 */
[----:B----4-:R-:W-:Y:S06]  /*5570*/  @P4 BRA `(.L_x_212) ;  /* 0x00000000000c4947 */ /* 0x010fec0003800000 */
[----:B------:R-:W4:Y:S02]  /*5580*/  LDG.E.U8 R22, desc[UR36][R222.64+0xb0] ;  /* 0x0000b024de167981 */ /* 0x000f24000c1e1100 */
[----:B----4-:R-:W-:-:S05]  /*5590*/  PRMT R23, R22, 0x8880, RZ ;  /* 0x0000888016177816 */ /* 0x010fca00000000ff */
[----:B------:R-:W-:-:S07]  /*55a0*/  IMAD R224, R23, R18, RZ ;  /* 0x0000001217e07224 */ /* 0x000fce00078e02ff */
.L_x_212:
[----:B------:R-:W-:Y:S05]  /*55b0*/  BSYNC B1 ;  /* 0x0000000000017941 */ /* 0x000fea0003800000 */
.L_x_211:
[----:B------:R-:W-:Y:S01]  /*55c0*/  @!P4 IMAD R23, R210, R19, R224 ;  /* 0x00000013d217c224 */ /* 0x000fe200078e02e0 */
[----:B------:R-:W-:Y:S04]  /*55d0*/  BSSY B1, `(.L_x_213) ;  /* 0x0000006000017945 */ /* 0x000fe80003800000 */
[----:B------:R4:W-:Y:S01]  /*55e0*/  @!P4 STG.E.U8 desc[UR36][R8.64+0xb0], R23 ;  /* 0x0000b0170800c986 */ /* 0x0009e2000c101124 */
[----:B------:R-:W-:Y:S05]  /*55f0*/  @P5 BRA `(.L_x_214) ;  /* 0x00000000000c5947 */ /* 0x000fea0003800000 */
[----:B------:R-:W4:Y:S02]  /*5600*/  LDG.E.U8 R22, desc[UR36][R222.64+0xb1] ;  /* 0x0000b124de167981 */ /* 0x000f24000c1e1100 */
[----:B----4-:R-:W-:-:S05]  /*5610*/  PRMT R23, R22, 0x8880, RZ ;  /* 0x0000888016177816 */ /* 0x010fca00000000ff */
[----:B------:R-:W-:-:S07]  /*5620*/  IMAD R224, R23, R18, RZ ;  /* 0x0000001217e07224 */ /* 0x000fce00078e02ff */
.L_x_214:
[----:B------:R-:W-:Y:S05]  /*5630*/  BSYNC B1 ;  /* 0x0000000000017941 */ /* 0x000fea0003800000 */
.L_x_213:
[----:B------:R-:W-:Y:S01]  /*5640*/  @!P5 IMAD R211, R211, R19, R224 ;  /* 0x00000013d3d3d224 */ /* 0x000fe200078e02e0 */
[----:B------:R-:W-:Y:S04]  /*5650*/  BSSY B1, `(.L_x_215) ;  /* 0x0000006000017945 */ /* 0x000fe80003800000 */
[----:B------:R0:W-:Y:S01]  /*5660*/  @!P5 STG.E.U8 desc[UR36][R8.64+0xb1], R211 ;  /* 0x0000b1d30800d986 */ /* 0x0001e2000c101124 */
[----:B------:R-:W-:Y:S05]  /*5670*/  @P6 BRA `(.L_x_216) ;  /* 0x00000000000c6947 */ /* 0x000fea0003800000 */
[----:B------:R-:W4:Y:S02]  /*5680*/  LDG.E.U8 R22, desc[UR36][R218.64+0xb8] ;  /* 0x0000b824da167981 */ /* 0x000f24000c1e1100 */
[----:B----4-:R-:W-:-:S05]  /*5690*/  PRMT R23, R22, 0x8880, RZ ;  /* 0x0000888016177816 */ /* 0x010fca00000000ff */
[----:B------:R-:W-:-:S07]  /*56a0*/  IMAD R224, R23, R18, RZ ;  /* 0x0000001217e07224 */ /* 0x000fce00078e02ff */
.L_x_216:
[----:B------:R-:W-:Y:S05]  /*56b0*/  BSYNC B1 ;  /* 0x0000000000017941 */ /* 0x000fea0003800000 */
.L_x_215:
[----:B----4-:R-:W-:Y:S01]  /*56c0*/  @!P6 IMAD R23, R212, R19, R224 ;  /* 0x00000013d417e224 */ /* 0x010fe200078e02e0 */
[----:B------:R-:W-:Y:S01]  /*56d0*/  BSSY B1, `(.L_x_217) ;  /* 0x0000007000017945 */ /* 0x000fe20003800000 */
[----:B---3--:R-:W-:-:S03]  /*56e0*/  IMAD.WIDE.U32 R122, R125, R12, R216 ;  /* 0x0000000c7d7a7225 */ /* 0x008fc600078e00d8 */
[----:B------:R3:W-:Y:S01]  /*56f0*/  @!P6 STG.E.U8 desc[UR36][R4.64+0xb8], R23 ;  /* 0x0000b8170400e986 */ /* 0x0007e2000c101124 */
[----:B------:R-:W-:Y:S05]  /*5700*/  @P2 BRA `(.L_x_218) ;  /* 0x00000000000c2947 */ /* 0x000fea0003800000 */
[----:B------:R-:W3:Y:S02]  /*5710*/  LDG.E.U8 R22, desc[UR36][R218.64+0xb9] ;  /* 0x0000b924da167981 */ /* 0x000ee4000c1e1100 */
[----:B---3--:R-:W-:-:S05]  /*5720*/  PRMT R23, R22, 0x8880, RZ ;  /* 0x0000888016177816 */ /* 0x008fca00000000ff */
[----:B------:R-:W-:-:S07]  /*5730*/  IMAD R224, R23, R18, RZ ;  /* 0x0000001217e07224 */ /* 0x000fce00078e02ff */
.L_x_218:
[----:B------:R-:W-:Y:S05]  /*5740*/  BSYNC B1 ;  /* 0x0000000000017941 */ /* 0x000fea0003800000 */
.L_x_217:
[----:B------:R-:W-:Y:S01]  /*5750*/  @!P2 IMAD R213, R213, R19, R224 ;  /* 0x00000013d5d5a224 */ /* 0x000fe200078e02e0 */
[C---:B------:R-:W-:Y:S01]  /*5760*/  ISETP.LT.OR P5, PT, R0.reuse, 0xb9, !P0 ;  /* 0x000000b90000780c */ /* 0x040fe200047a1670 */
[----:B---3--:R-:W-:Y:S01]  /*5770*/  IMAD.X R23, RZ, RZ, UR11, P3 ;  /* 0x0000000bff177e24 */ /* 0x008fe200098e06ff */
[----:B------:R-:W-:Y:S01]  /*5780*/  BSSY B1, `(.L_x_219) ;  /* 0x000000a000017945 */ /* 0x000fe20003800000 */
[C---:B------:R-:W-:Y:S01]  /*5790*/  ISETP.LT.OR P0, PT, R0.reuse, 0xba, !P0 ;  /* 0x000000ba0000780c */ /* 0x040fe20004701670 */
[----:B------:R3:W-:Y:S01]  /*57a0*/  @!P2 STG.E.U8 desc[UR36][R4.64+0xb9], R213 ;  /* 0x0000b9d50400a986 */ /* 0x0007e2000c101124 */
[----:B------:R-:W-:Y:S01]  /*57b0*/  ISETP.LT.OR P4, PT, R0, 0x1, !P1 ;  /* 0x000000010000780c */ /* 0x000fe20004f81670 */
[----:B------:R-:W-:Y:S01]  /*57c0*/  IMAD R124, R23, R12, RZ ;  /* 0x0000000c177c7224 */ /* 0x000fe200078e02ff */
[----:B------:R-:W-:-:S06]  /*57d0*/  IADD3 R120, P6, R122, R14, RZ ;  /* 0x0000000e7a787210 */ /* 0x000fcc0007fde0ff */
[----:B------:R-:W-:Y:S07]  /*57e0*/  @P5 BRA `(.L_x_220) ;  /* 0x00000000000c5947 */ /* 0x000fee0003800000 */
[----:B------:R-:W0:Y:S02]  /*57f0*/  LDG.E.U8 R22, desc[UR36][R222.64+0xb8] ;  /* 0x0000b824de167981 */ /* 0x000e24000c1e1100 */
[----:B0123--:R-:W-:-:S05]  /*5800*/  PRMT R5, R22, 0x8880, RZ ;  /* 0x0000888016057816 */ /* 0x00ffca00000000ff */
[----:B------:R-:W-:-:S07]  /*5810*/  IMAD R224, R5, R18, RZ ;  /* 0x0000001205e07224 */ /* 0x000fce00078e02ff */
.L_x_220:
[----:B------:R-:W-:Y:S05]  /*5820*/  BSYNC B1 ;  /* 0x0000000000017941 */ /* 0x000fea0003800000 */
.L_x_219:
[----:B0123--:R-:W-:Y:S01]  /*5830*/  @!P5 IMAD R5, R214, R19, R224 ;  /* 0x00000013d605d224 */ /* 0x00ffe200078e02e0 */
[----:B------:R-:W-:Y:S01]  /*5840*/  BSSY B1, `(.L_x_221) ;  /* 0x0000007000017945 */ /* 0x000fe20003800000 */
[----:B------:R-:W-:-:S03]  /*5850*/  IMAD R23, R125, R13, R124 ;  /* 0x0000000d7d177224 */ /* 0x000fc600078e027c */
[----:B------:R0:W-:Y:S01]  /*5860*/  @!P5 STG.E.U8 desc[UR36][R8.64+0xb8], R5 ;  /* 0x0000b8050800d986 */ /* 0x0001e2000c101124 */
[----:B------:R-:W-:Y:S05]  /*5870*/  @P0 BRA `(.L_x_222) ;  /* 0x00000000000c0947 */ /* 0x000fea0003800000 */
[----:B------:R-:W0:Y:S02]  /*5880*/  LDG.E.U8 R22, desc[UR36][R222.64+0xb9] ;  /* 0x0000b924de167981 */ /* 0x000e24000c1e1100 */
[----:B0-----:R-:W-:-:S05]  /*5890*/  PRMT R5, R22, 0x8880, RZ ;  /* 0x0000888016057816 */ /* 0x001fca00000000ff */
[----:B------:R-:W-:-:S07]  /*58a0*/  IMAD R224, R5, R18, RZ ;  /* 0x0000001205e07224 */ /* 0x000fce00078e02ff */
.L_x_222:
[----:B------:R-:W-:Y:S05]  /*58b0*/  BSYNC B1 ;  /* 0x0000000000017941 */ /* 0x000fea0003800000 */
.L_x_221:
[----:B------:R-:W-:Y:S01]  /*58c0*/  @!P0 IMAD R215, R215, R19, R224 ;  /* 0x00000013d7d78224 */ /* 0x000fe200078e02e0 */
[----:B------:R-:W-:Y:S01]  /*58d0*/  BSSY B1, `(.L_x_223) ;  /* 0x0000008000017945 */ /* 0x000fe20003800000 */
[----:B------:R-:W-:Y:S01]  /*58e0*/  IADD3.X R121, R15, R123, R23, P6, !PT ;  /* 0x0000007b0f797210 */ /* 0x000fe200037fe417 */
[----:B------:R-:W-:Y:S02]  /*58f0*/  IMAD.WIDE.U32 R12, R125, R12, R220 ;  /* 0x0000000c7d0c7225 */ /* 0x000fe400078e00dc */
[----:B------:R1:W-:Y:S01]  /*5900*/  @!P0 STG.E.U8 desc[UR36][R8.64+0xb9], R215 ;  /* 0x0000b9d708008986 */ /* 0x0003e2000c101124 */
[----:B------:R-:W-:Y:S05]  /*5910*/  @P4 BRA `(.L_x_224) ;  /* 0x00000000000c4947 */ /* 0x000fea0003800000 */
[----:B------:R-:W0:Y:S02]  /*5920*/  LDG.E.U8 R22, desc[UR36][R120.64] ;  /* 0x0000002478167981 */ /* 0x000e24000c1e1100 */
[----:B0-----:R-:W-:-:S05]  /*5930*/  PRMT R5, R22, 0x8880, RZ ;  /* 0x0000888016057816 */ /* 0x001fca00000000ff */
[----:B------:R-:W-:-:S07]  /*5940*/  IMAD R224, R5, R18, RZ ;  /* 0x0000001205e07224 */ /* 0x000fce00078e02ff */
.L_x_224:
[----:B------:R-:W-:Y:S05]  /*5950*/  BSYNC B1 ;  /* 0x0000000000017941 */ /* 0x000fea0003800000 */
.L_x_223:
[----:B0-----:R-:W-:Y:S01]  /*5960*/  @!P4 IMAD R5, R24, R19, R224 ;  /* 0x000000131805c224 */ /* 0x001fe200078e02e0 */
[----:B------:R-:W-:Y:S01]  /*5970*/  ISETP.GE.AND P0, PT, R3, 0x89, PT ;  /* 0x000000890300780c */ /* 0x000fe20003f06270 */
[----:B------:R-:W-:Y:S01]  /*5980*/  BSSY B1, `(.L_x_225) ;  /* 0x000000b000017945 */ /* 0x000fe20003800000 */
[----:B------:R-:W-:Y:S01]  /*5990*/  IADD3 R14, P5, P3, R20, R14, R12 ;  /* 0x0000000e140e7210 */ /* 0x000fe20007bbe00c */
[----:B------:R-:W-:Y:S01]  /*59a0*/  IMAD.IADD R12, R23, 0x1, R13 ;  /* 0x00000001170c7824 */ /* 0x000fe200078e020d */
[----:B------:R0:W-:Y:S01]  /*59b0*/  @!P4 STG.E.U8 desc[UR36][R6.64], R5 ;  /* 0x000000050600c986 */ /* 0x0001e2000c101124 */
[C---:B------:R-:W-:Y:S02]  /*59c0*/  ISETP.LT.OR P4, PT, R0.reuse, 0x2, !P1 ;  /* 0x000000020000780c */ /* 0x040fe40004f81670 */
[C---:B------:R-:W-:Y:S02]  /*59d0*/  ISETP.LT.OR P6, PT, R0.reuse, 0x1, !P0 ;  /* 0x000000010000780c */ /* 0x040fe400047c1670 */
[----:B------:R-:W-:-:S09]  /*59e0*/  ISETP.LT.OR P2, PT, R0, 0x2, !P0 ;  /* 0x000000020000780c */ /* 0x000fd20004741670 */
[----:B0-----:R-:W-:Y:S05]  /*59f0*/  @P4 BRA `(.L_x_226) ;  /* 0x00000000000c4947 */ /* 0x001fea0003800000 */
[----:B------:R-:W2:Y:S02]  /*5a00*/  LDG.E.U8 R22, desc[UR36][R120.64+0x1] ;  /* 0x0000012478167981 */ /* 0x000ea4000c1e1100 */
[----:B--2---:R-:W-:-:S05]  /*5a10*/  PRMT R3, R22, 0x8880, RZ ;  /* 0x0000888016037816 */ /* 0x004fca00000000ff */
[----:B------:R-:W-:-:S07]  /*5a20*/  IMAD R224, R3, R18, RZ ;  /* 0x0000001203e07224 */ /* 0x000fce00078e02ff */
.L_x_226:
[----:B------:R-:W-:Y:S05]  /*5a30*/  BSYNC B1 ;  /* 0x0000000000017941 */ /* 0x000fea0003800000 */
.L_x_225:
[----:B------:R-:W-:Y:S01]  /*5a40*/  @!P4 IMAD R25, R25, R19, R224 ;  /* 0x000000131919c224 */ /* 0x000fe200078e02e0 */
[----:B------:R-:W-:Y:S01]  /*5a50*/  BSSY B1, `(.L_x_227) ;  /* 0x0000007000017945 */ /* 0x000fe20003800000 */
[----:B------:R-:W-:-:S03]  /*5a60*/  IADD3.X R15, R217, R15, R12, P5, P3 ;  /* 0x0000000fd90f7210 */ /* 0x000fc60002fe640c */
[----:B------:R0:W-:Y:S01]  /*5a70*/  @!P4 STG.E.U8 desc[UR36][R6.64+0x1], R25 ;  /* 0x000001190600c986 */ /* 0x0001e2000c101124 */
[----:B------:R-:W-:Y:S05]  /*5a80*/  @P6 BRA `(.L_x_228) ;  /* 0x00000000000c6947 */ /* 0x000fea0003800000 */
[----:B------:R-:W2:Y:S02]  /*5a90*/  LDG.E.U8 R22, desc[UR36][R14.64] ;  /* 0x000000240e167981 */ /* 0x000ea4000c1e1100 */
[----:B--2---:R-:W-:-:S05]  /*5aa0*/  PRMT R3, R22, 0x8880, RZ ;  /* 0x0000888016037816 */ /* 0x004fca00000000ff */
[----:B------:R-:W-:-:S07]  /*5ab0*/  IMAD R224, R3, R18, RZ ;  /* 0x0000001203e07224 */ /* 0x000fce00078e02ff */
.L_x_228:
[----:B------:R-:W-:Y:S05]  /*5ac0*/  BSYNC B1 ;  /* 0x0000000000017941 */ /* 0x000fea0003800000 */
.L_x_227:
[----:B------:R-:W-:Y:S01]  /*5ad0*/  @!P6 IMAD R3, R26, R19, R224 ;  /* 0x000000131a03e224 */ /* 0x000fe200078e02e0 */
[----:B------:R-:W-:Y:S04]  /*5ae0*/  BSSY B1, `(.L_x_229) ;  /* 0x0000006000017945 */ /* 0x000fe80003800000 */
[----:B------:R2:W-:Y:S01]  /*5af0*/  @!P6 STG.E.U8 desc[UR36][R10.64], R3 ;  /* 0x000000030a00e986 */ /* 0x0005e2000c101124 */
[----:B------:R-:W-:Y:S05]  /*5b00*/  @P2 BRA `(.L_x_230) ;  /* 0x00000000000c2947 */ /* 0x000fea0003800000 */
[----:B------:R-:W2:Y:S02]  /*5b10*/  LDG.E.U8 R22, desc[UR36][R14.64+0x1] ;  /* 0x000001240e167981 */ /* 0x000ea4000c1e1100 */
[----:B--2---:R-:W-:-:S05]  /*5b20*/  PRMT R3, R22, 0x8880, RZ ;  /* 0x0000888016037816 */ /* 0x004fca00000000ff */
[----:B------:R-:W-:-:S07]  /*5b30*/  IMAD R224, R3, R18, RZ ;  /* 0x0000001203e07224 */ /* 0x000fce00078e02ff */
.L_x_230:
[----:B------:R-:W-:Y:S05]  /*5b40*/  BSYNC B1 ;  /* 0x0000000000017941 */ /* 0x000fea0003800000 */
.L_x_229:
        /* <DEDUP_REMOVED lines=12> */
.L_x_232:
[----:B------:R-:W-:Y:S05]  /*5c10*/  BSYNC B1 ;  /* 0x0000000000017941 */ /* 0x000fea0003800000 */
.L_x_231:
[----:B--2---:R-:W-:Y:S01]  /*5c20*/  @!P4 IMAD R3, R28, R19, R224 ;  /* 0x000000131c03c224 */ /* 0x004fe200078e02e0 */
[----:B------:R-:W-:Y:S04]  /*5c30*/  BSSY B1, `(.L_x_233) ;  /* 0x0000006000017945 */ /* 0x000fe80003800000 */
[----:B------:R2:W-:Y:S01]  /*5c40*/  @!P4 STG.E.U8 desc[UR36][R6.64+0x8], R3 ;  /* 0x000008030600c986 */ /* 0x0005e2000c101124 */
[----:B------:R-:W-:Y:S05]  /*5c50*/  @P3 BRA `(.L_x_234) ;  /* 0x00000000000c3947 */ /* 0x000fea0003800000 */
[----:B------:R-:W2:Y:S02]  /*5c60*/  LDG.E.U8 R22, desc[UR36][R120.64+0x9] ;  /* 0x0000092478167981 */ /* 0x000ea4000c1e1100 */
[----:B--2---:R-:W-:-:S05]  /*5c70*/  PRMT R3, R22, 0x8880, RZ ;  /* 0x0000888016037816 */ /* 0x004fca00000000ff */
[----:B------:R-:W-:-:S07]  /*5c80*/  IMAD R224, R3, R18, RZ ;  /* 0x0000001203e07224 */ /* 0x000fce00078e02ff */
.L_x_234:
[----:B------:R-:W-:Y:S05]  /*5c90*/  BSYNC B1 ;  /* 0x0000000000017941 */ /* 0x000fea0003800000 */
.L_x_233:
[----:B------:R-:W-:Y:S01]  /*5ca0*/  @!P3 IMAD R29, R29, R19, R224 ;  /* 0x000000131d1db224 */ /* 0x000fe200078e02e0 */
[----:B------:R-:W-:Y:S04]  /*5cb0*/  BSSY B1, `(.L_x_235) ;  /* 0x0000006000017945 */ /* 0x000fe80003800000 */
[----:B------:R4:W-:Y:S01]  /*5cc0*/  @!P3 STG.E.U8 desc[UR36][R6.64+0x9], R29 ;  /* 0x0000091d0600b986 */ /* 0x0009e2000c101124 */
[----:B------:R-:W-:Y:S05]  /*5cd0*/  @P5 BRA `(.L_x_236) ;  /* 0x00000000000c5947 */ /* 0x000fea0003800000 */
[----:B------:R-:W2:Y:S02]  /*5ce0*/  LDG.E.U8 R22, desc[UR36][R14.64+0x8] ;  /* 0x000008240e167981 */ /* 0x000ea4000c1e1100 */
[----:B--2---:R-:W-:-:S05]  /*5cf0*/  PRMT R3, R22, 0x8880, RZ ;  /* 0x0000888016037816 */ /* 0x004fca00000000ff */
[----:B------:R-:W-:-:S07]  /*5d00*/  IMAD R224, R3, R18, RZ ;  /* 0x0000001203e07224 */ /* 0x000fce00078e02ff */
.L_x_236:
[----:B------:R-:W-:Y:S05]  /*5d10*/  BSYNC B1 ;  /* 0x0000000000017941 */ /* 0x000fea0003800000 */
.L_x_235:
[----:B--2---:R-:W-:Y:S01]  /*5d20*/  @!P5 IMAD R3, R30, R19, R224 ;  /* 0x000000131e03d224 */ /* 0x004fe200078e02e0 */
[----:B------:R-:W-:Y:S04]  /*5d30*/  BSSY B1, `(.L_x_237) ;  /* 0x0000006000017945 */ /* 0x000fe80003800000 */
[----:B------:R2:W-:Y:S01]  /*5d40*/  @!P5 STG.E.U8 desc[UR36][R10.64+0x8], R3 ;  /* 0x000008030a00d986 */ /* 0x0005e2000c101124 */
[----:B------:R-:W-:Y:S05]  /*5d50*/  @P6 BRA `(.L_x_238) ;  /* 0x00000000000c6947 */ /* 0x000fea0003800000 */
[----:B------:R-:W2:Y:S02]  /*5d60*/  LDG.E.U8 R22, desc[UR36][R14.64+0x9] ;  /* 0x000009240e167981 */ /* 0x000ea4000c1e1100 */
[----:B--2---:R-:W-:-:S05]  /*5d70*/  PRMT R3, R22, 0x8880, RZ ;  /* 0x0000888016037816 */ /* 0x004fca00000000ff */
[----:B------:R-:W-:-:S07]  /*5d80*/  IMAD R224, R3, R18, RZ ;  /* 0x0000001203e07224 */ /* 0x000fce00078e02ff */
.L_x_238:
[----:B------:R-:W-:Y:S05]  /*5d90*/  BSYNC B1 ;  /* 0x0000000000017941 */ /* 0x000fea0003800000 */
.L_x_237:
[----:B------:R-:W-:Y:S01]  /*5da0*/  @!P6 IMAD R31, R31, R19, R224 ;  /* 0x000000131f1fe224 */ /* 0x000fe200078e02e0 */
[----:B------:R-:W-:Y:S04]  /*5db0*/  BSSY B1, `(.L_x_239) ;  /* 0x0000006000017945 */ /* 0x000fe80003800000 */
[----:B------:R0:W-:Y:S01]  /*5dc0*/  @!P6 STG.E.U8 desc[UR36][R10.64+0x9], R31 ;  /* 0x0000091f0a00e986 */ /* 0x0001e2000c101124 */
[----:B------:R-:W-:Y:S05]  /*5dd0*/  @P2 BRA `(.L_x_240) ;  /* 0x00000000000c2947 */ /* 0x000fea0003800000 */
[----:B------:R-:W2:Y:S02]  /*5de0*/  LDG.E.U8 R22, desc[UR36][R120.64+0x10] ;  /* 0x0000102478167981 */ /* 0x000ea4000c1e1100 */
[----:B--2---:R-:W-:-:S05]  /*5df0*/  PRMT R3, R22, 0x8880, RZ ;  /* 0x0000888016037816 */ /* 0x004fca00000000ff */
[----:B------:R-:W-:-:S07]  /*5e00*/  IMAD R224, R3, R18, RZ ;  /* 0x0000001203e07224 */ /* 0x000fce00078e02ff */
.L_x_240:
[----:B------:R-:W-:Y:S05]  /*5e10*/  BSYNC B1 ;  /* 0x0000000000017941 */ /* 0x000fea0003800000 */
.L_x_239:
        /* <DEDUP_REMOVED lines=12> */
.L_x_242:
[----:B------:R-:W-:Y:S05]  /*5ee0*/  BSYNC B1 ;  /* 0x0000000000017941 */ /* 0x000fea0003800000 */
.L_x_241:
[----:B------:R-:W-:Y:S01]  /*5ef0*/  @!P4 IMAD R33, R33, R19, R224 ;  /* 0x000000132121c224 */ /* 0x000fe200078e02e0 */
[----:B------:R-:W-:Y:S04]  /*5f00*/  BSSY B1, `(.L_x_243) ;  /* 0x0000006000017945 */ /* 0x000fe80003800000 */
[----:B------:R0:W-:Y:S01]  /*5f10*/  @!P4 STG.E.U8 desc[UR36][R6.64+0x11], R33 ;  /* 0x000011210600c986 */ /* 0x0001e2000c101124 */
[----:B------:R-:W-:Y:S05]  /*5f20*/  @P3 BRA `(.L_x_244) ;  /* 0x00000000000c3947 */ /* 0x000fea0003800000 */
[----:B------:R-:W2:Y:S02]  /*5f30*/  LDG.E.U8 R22, desc[UR36][R14.64+0x10] ;  /* 0x000010240e167981 */ /* 0x000ea4000c1e1100 */
[----:B--2---:R-:W-:-:S05]  /*5f40*/  PRMT R3, R22, 0x8880, RZ ;  /* 0x0000888016037816 */ /* 0x004fca00000000ff */
[----:B------:R-:W-:-:S07]  /*5f50*/  IMAD R224, R3, R18, RZ ;  /* 0x0000001203e07224 */ /* 0x000fce00078e02ff */
.L_x_244:
[----:B------:R-:W-:Y:S05]  /*5f60*/  BSYNC B1 ;  /* 0x0000000000017941 */ /* 0x000fea0003800000 */
.L_x_243:
[----:B--2---:R-:W-:Y:S01]  /*5f70*/  @!P3 IMAD R3, R34, R19, R224 ;  /* 0x000000132203b224 */ /* 0x004fe200078e02e0 */
[----:B------:R-:W-:Y:S04]  /*5f80*/  BSSY B1, `(.L_x_245) ;  /* 0x0000006000017945 */ /* 0x000fe80003800000 */
[----:B------:R2:W-:Y:S01]  /*5f90*/  @!P3 STG.E.U8 desc[UR36][R10.64+0x10], R3 ;  /* 0x000010030a00b986 */ /* 0x0005e2000c101124 */
[----:B------:R-:W-:Y:S05]  /*5fa0*/  @P5 BRA `(.L_x_246) ;  /* 0x00000000000c5947 */ /* 0x000fea0003800000 */
[----:B------:R-:W2:Y:S02]  /*5fb0*/  LDG.E.U8 R22, desc[UR36][R14.64+0x11] ;  /* 0x000011240e167981 */ /* 0x000ea4000c1e1100 */
[----:B--2---:R-:W-:-:S05]  /*5fc0*/  PRMT R3, R22, 0x8880, RZ ;  /* 0x0000888016037816 */ /* 0x004fca00000000ff */
[----:B------:R-:W-:-:S07]  /*5fd0*/  IMAD R224, R3, R18, RZ ;  /* 0x0000001203e07224 */ /* 0x000fce00078e02ff */
.L_x_246:
[----:B------:R-:W-:Y:S05]  /*5fe0*/  BSYNC B1 ;  /* 0x0000000000017941 */ /* 0x000fea0003800000 */
.L_x_245:
[----:B------:R-:W-:Y:S01]  /*5ff0*/  @!P5 IMAD R35, R35, R19, R224 ;  /* 0x000000132323d224 */ /* 0x000fe200078e02e0 */
[----:B------:R-:W-:Y:S04]  /*6000*/  BSSY B1, `(.L_x_247) ;  /* 0x0000006000017945 */ /* 0x000fe80003800000 */
[----:B------:R0:W-:Y:S01]  /*6010*/  @!P5 STG.E.U8 desc[UR36][R10.64+0x11], R35 ;  /* 0x000011230a00d986 */ /* 0x0001e2000c101124 */
[----:B------:R-:W-:Y:S05]  /*6020*/  @P6 BRA `(.L_x_248) ;  /* 0x00000000000c6947 */ /* 0x000fea0003800000 */
[----:B------:R-:W2:Y:S02]  /*6030*/  LDG.E.U8 R22, desc[UR36][R120.64+0x18] ;  /* 0x0000182478167981 */ /* 0x000ea4000c1e1100 */
[----:B--2---:R-:W-:-:S05]  /*6040*/  PRMT R3, R22, 0x8880, RZ ;  /* 0x0000888016037816 */ /* 0x004fca00000000ff */
[----:B------:R-:W-:-:S07]  /*6050*/  IMAD R224, R3, R18, RZ ;  /* 0x0000001203e07224 */ /* 0x000fce00078e02ff */
.L_x_248:
[----:B------:R-:W-:Y:S05]  /*6060*/  BSYNC B1 ;  /* 0x0000000000017941 */ /* 0x000fea0003800000 */
.L_x_247:
[----:B--2---:R-:W-:Y:S01]  /*6070*/  @!P6 IMAD R3, R36, R19, R224 ;  /* 0x000000132403e224 */ /* 0x004fe200078e02e0 */
[----:B------:R-:W-:Y:S04]  /*6080*/  BSSY B1, `(.L_x_249) ;  /* 0x0000006000017945 */ /* 0x000fe80003800000 */
[----:B------:R2:W-:Y:S01]  /*6090*/  @!P6 STG.E.U8 desc[UR36][R6.64+0x18], R3 ;  /* 0x000018030600e986 */ /* 0x0005e2000c101124 */
[----:B------:R-:W-:Y:S05]  /*60a0*/  @P2 BRA `(.L_x_250) ;  /* 0x00000000000c2947 */ /* 0x000fea0003800000 */
[----:B------:R-:W2:Y:S02]  /*60b0*/  LDG.E.U8 R22, desc[UR36][R120.64+0x19] ;  /* 0x0000192478167981 */ /* 0x000ea4000c1e1100 */
[----:B--2---:R-:W-:-:S05]  /*60c0*/  PRMT R3, R22, 0x8880, RZ ;  /* 0x0000888016037816 */ /* 0x004fca00000000ff */
[----:B------:R-:W-:-:S07]  /*60d0*/  IMAD R224, R3, R18, RZ ;  /* 0x0000001203e07224 */ /* 0x000fce00078e02ff */
.L_x_250:
[----:B------:R-:W-:Y:S05]  /*60e0*/  BSYNC B1 ;  /* 0x0000000000017941 */ /* 0x000fea0003800000 */
.L_x_249:
        /* <DEDUP_REMOVED lines=12> */
.L_x_252:
[----:B------:R-:W-:Y:S05]  /*61b0*/  BSYNC B1 ;  /* 0x0000000000017941 */ /* 0x000fea0003800000 */
.L_x_251:
[----:B--2---:R-:W-:Y:S01]  /*61c0*/  @!P4 IMAD R3, R38, R19, R224 ;  /* 0x000000132603c224 */ /* 0x004fe200078e02e0 */
[----:B------:R-:W-:Y:S04]  /*61d0*/  BSSY B1, `(.L_x_253) ;  /* 0x0000006000017945 */ /* 0x000fe80003800000 */
[----:B------:R2:W-:Y:S01]  /*61e0*/  @!P4 STG.E.U8 desc[UR36][R10.64+0x18], R3 ;  /* 0x000018030a00c986 */ /* 0x0005e2000c101124 */
[----:B------:R-:W-:Y:S05]  /*61f0*/  @P3 BRA `(.L_x_254) ;  /* 0x00000000000c3947 */ /* 0x000fea0003800000 */
[----:B------:R-:W2:Y:S02]  /*6200*/  LDG.E.U8 R22, desc[UR36][R14.64+0x19] ;  /* 0x000019240e167981 */ /* 0x000ea4000c1e1100 */
[----:B--2---:R-:W-:-:S05]  /*6210*/  PRMT R3, R22, 0x8880, RZ ;  /* 0x0000888016037816 */ /* 0x004fca00000000ff */
[----:B------:R-:W-:-:S07]  /*6220*/  IMAD R224, R3, R18, RZ ;  /* 0x0000001203e07224 */ /* 0x000fce00078e02ff */
.L_x_254:
[----:B------:R-:W-:Y:S05]  /*6230*/  BSYNC B1 ;  /* 0x0000000000017941 */ /* 0x000fea0003800000 */
.L_x_253:
[----:B------:R-:W-:Y:S01]  /*6240*/  @!P3 IMAD R39, R39, R19, R224 ;  /* 0x000000132727b224 */ /* 0x000fe200078e02e0 */
[----:B------:R-:W-:Y:S04]  /*6250*/  BSSY B1, `(.L_x_255) ;  /* 0x0000006000017945 */ /* 0x000fe80003800000 */
[----:B------:R0:W-:Y:S01]  /*6260*/  @!P3 STG.E.U8 desc[UR36][R10.64+0x19], R39 ;  /* 0x000019270a00b986 */ /* 0x0001e2000c101124 */
[----:B------:R-:W-:Y:S05]  /*6270*/  @P5 BRA `(.L_x_256) ;  /* 0x00000000000c5947 */ /* 0x000fea0003800000 */
[----:B------:R-:W2:Y:S02]  /*6280*/  LDG.E.U8 R22, desc[UR36][R120.64+0x20] ;  /* 0x0000202478167981 */ /* 0x000ea4000c1e1100 */
[----:B--2---:R-:W-:-:S05]  /*6290*/  PRMT R3, R22, 0x8880, RZ ;  /* 0x0000888016037816 */ /* 0x004fca00000000ff */
[----:B------:R-:W-:-:S07]  /*62a0*/  IMAD R224, R3, R18, RZ ;  /* 0x0000001203e07224 */ /* 0x000fce00078e02ff */
.L_x_256:
[----:B------:R-:W-:Y:S05]  /*62b0*/  BSYNC B1 ;  /* 0x0000000000017941 */ /* 0x000fea0003800000 */
.L_x_255:
[----:B--2---:R-:W-:Y:S01]  /*62c0*/  @!P5 IMAD R3, R40, R19, R224 ;  /* 0x000000132803d224 */ /* 0x004fe200078e02e0 */
[----:B------:R-:W-:Y:S04]  /*62d0*/  BSSY B1, `(.L_x_257) ;  /* 0x0000006000017945 */ /* 0x000fe80003800000 */
[----:B------:R2:W-:Y:S01]  /*62e0*/  @!P5 STG.E.U8 desc[UR36][R6.64+0x20], R3 ;  /* 0x000020030600d986 */ /* 0x0005e2000c101124 */
[----:B------:R-:W-:Y:S05]  /*62f0*/  @P6 BRA `(.L_x_258) ;  /* 0x00000000000c6947 */ /* 0x000fea0003800000 */
[----:B------:R-:W2:Y:S02]  /*6300*/  LDG.E.U8 R22, desc[UR36][R120.64+0x21] ;  /* 0x0000212478167981 */ /* 0x000ea4000c1e1100 */
[----:B--2---:R-:W-:-:S05]  /*6310*/  PRMT R3, R22, 0x8880, RZ ;  /* 0x0000888016037816 */ /* 0x004fca00000000ff */
[----:B------:R-:W-:-:S07]  /*6320*/  IMAD R224, R3, R18, RZ ;  /* 0x0000001203e07224 */ /* 0x000fce00078e02ff */
.L_x_258:
[----:B------:R-:W-:Y:S05]  /*6330*/  BSYNC B1 ;  /* 0x0000000000017941 */ /* 0x000fea0003800000 */
.L_x_257:
[----:B------:R-:W-:Y:S01]  /*6340*/  @!P6 IMAD R41, R41, R19, R224 ;  /* 0x000000132929e224 */ /* 0x000fe200078e02e0 */
[----:B------:R-:W-:Y:S04]  /*6350*/  BSSY B1, `(.L_x_259) ;  /* 0x0000006000017945 */ /* 0x000fe80003800000 */
[----:B------:R0:W-:Y:S01]  /*6360*/  @!P6 STG.E.U8 desc[UR36][R6.64+0x21], R41 ;  /* 0x000021290600e986 */ /* 0x0001e2000c101124 */
[----:B------:R-:W-:Y:S05]  /*6370*/  @P2 BRA `(.L_x_260) ;  /* 0x00000000000c2947 */ /* 0x000fea0003800000 */
[----:B------:R-:W2:Y:S02]  /*6380*/  LDG.E.U8 R22, desc[UR36][R14.64+0x20] ;  /* 0x000020240e167981 */ /* 0x000ea4000c1e1100 */
[----:B--2---:R-:W-:-:S05]  /*6390*/  PRMT R3, R22, 0x8880, RZ ;  /* 0x0000888016037816 */ /* 0x004fca00000000ff */
[----:B------:R-:W-:-:S07]  /*63a0*/  IMAD R224, R3, R18, RZ ;  /* 0x0000001203e07224 */ /* 0x000fce00078e02ff */
.L_x_260:
[----:B------:R-:W-:Y:S05]  /*63b0*/  BSYNC B1 ;  /* 0x0000000000017941 */ /* 0x000fea0003800000 */
.L_x_259:
        /* <DEDUP_REMOVED lines=12> */
.L_x_262:
[----:B------:R-:W-:Y:S05]  /*6480*/  BSYNC B1 ;  /* 0x0000000000017941 */ /* 0x000fea0003800000 */
.L_x_261:
[----:B------:R-:W-:Y:S01]  /*6490*/  @!P4 IMAD R43, R43, R19, R224 ;  /* 0x000000132b2bc224 */ /* 0x000fe200078e02e0 */
[----:B------:R-:W-:Y:S04]  /*64a0*/  BSSY B1, `(.L_x_263) ;  /* 0x0000006000017945 */ /* 0x000fe80003800000 */
[----:B------:R0:W-:Y:S01]  /*64b0*/  @!P4 STG.E.U8 desc[UR36][R10.64+0x21], R43 ;  /* 0x0000212b0a00c986 */ /* 0x0001e2000c101124 */
[----:B------:R-:W-:Y:S05]  /*64c0*/  @P3 BRA `(.L_x_264) ;  /* 0x00000000000c3947 */ /* 0x000fea0003800000 */
[----:B------:R-:W2:Y:S02]  /*64d0*/  LDG.E.U8 R22, desc[UR36][R120.64+0x28] ;  /* 0x0000282478167981 */ /* 0x000ea4000c1e1100 */
[----:B--2---:R-:W-:-:S05]  /*64e0*/  PRMT R3, R22, 0x8880, RZ ;  /* 0x0000888016037816 */ /* 0x004fca00000000ff */
[----:B------:R-:W-:-:S07]  /*64f0*/  IMAD R224, R3, R18, RZ ;  /* 0x0000001203e07224 */ /* 0x000fce00078e02ff */
.L_x_264:
[----:B------:R-:W-:Y:S05]  /*6500*/  BSYNC B1 ;  /* 0x0000000000017941 */ /* 0x000fea0003800000 */
.L_x_263:
[----:B--2---:R-:W-:Y:S01]  /*6510*/  @!P3 IMAD R3, R44, R19, R224 ;  /* 0x000000132c03b224 */ /* 0x004fe200078e02e0 */
[----:B------:R-:W-:Y:S04]  /*6520*/  BSSY B1, `(.L_x_265) ;  /* 0x0000006000017945 */ /* 0x000fe80003800000 */
[----:B------:R2:W-:Y:S01]  /*6530*/  @!P3 STG.E.U8 desc[UR36][R6.64+0x28], R3 ;  /* 0x000028030600b986 */ /* 0x0005e2000c101124 */
[----:B------:R-:W-:Y:S05]  /*6540*/  @P5 BRA `(.L_x_266) ;  /* 0x00000000000c5947 */ /* 0x000fea0003800000 */
[----:B------:R-:W2:Y:S02]  /*6550*/  LDG.E.U8 R22, desc[UR36][R120.64+0x29] ;  /* 0x0000292478167981 */ /* 0x000ea4000c1e1100 */
[----:B--2---:R-:W-:-:S05]  /*6560*/  PRMT R3, R22, 0x8880, RZ ;  /* 0x0000888016037816 */ /* 0x004fca00000000ff */
[----:B------:R-:W-:-:S07]  /*6570*/  IMAD R224, R3, R18, RZ ;  /* 0x0000001203e07224 */ /* 0x000fce00078e02ff */
.L_x_266:
[----:B------:R-:W-:Y:S05]  /*6580*/  BSYNC B1 ;  /* 0x0000000000017941 */ /* 0x000fea0003800000 */
.L_x_265:
[----:B------:R-:W-:Y:S01]  /*6590*/  @!P5 IMAD R45, R45, R19, R224 ;  /* 0x000000132d2dd224 */ /* 0x000fe200078e02e0 */
[----:B------:R-:W-:Y:S04]  /*65a0*/  BSSY B1, `(.L_x_267) ;  /* 0x0000006000017945 */ /* 0x000fe80003800000 */
[----:B------:R0:W-:Y:S01]  /*65b0*/  @!P5 STG.E.U8 desc[UR36][R6.64+0x29], R45 ;  /* 0x0000292d0600d986 */ /* 0x0001e2000c101124 */
[----:B------:R-:W-:Y:S05]  /*65c0*/  @P6 BRA `(.L_x_268) ;  /* 0x00000000000c6947 */ /* 0x000fea0003800000 */
[----:B------:R-:W2:Y:S02]  /*65d0*/  LDG.E.U8 R22, desc[UR36][R14.64+0x28] ;  /* 0x000028240e167981 */ /* 0x000ea4000c1e1100 */
[----:B--2---:R-:W-:-:S05]  /*65e0*/  PRMT R3, R22, 0x8880, RZ ;  /* 0x0000888016037816 */ /* 0x004fca00000000ff */
[----:B------:R-:W-:-:S07]  /*65f0*/  IMAD R224, R3, R18, RZ ;  /* 0x0000001203e07224 */ /* 0x000fce00078e02ff */
.L_x_268:
[----:B------:R-:W-:Y:S05]  /*6600*/  BSYNC B1 ;  /* 0x0000000000017941 */ /* 0x000fea0003800000 */
.L_x_267:
[----:B--2---:R-:W-:Y:S01]  /*6610*/  @!P6 IMAD R3, R46, R19, R224 ;  /* 0x000000132e03e224 */ /* 0x004fe200078e02e0 */
[----:B------:R-:W-:Y:S04]  /*6620*/  BSSY B1, `(.L_x_269) ;  /* 0x0000006000017945 */ /* 0x000fe80003800000 */
[----:B------:R2:W-:Y:S01]  /*6630*/  @!P6 STG.E.U8 desc[UR36][R10.64+0x28], R3 ;  /* 0x000028030a00e986 */ /* 0x0005e2000c101124 */
[----:B------:R-:W-:Y:S05]  /*6640*/  @P2 BRA `(.L_x_270) ;  /* 0x00000000000c2947 */ /* 0x000fea0003800000 */
[----:B------:R-:W2:Y:S02]  /*6650*/  LDG.E.U8 R22, desc[UR36][R14.64+0x29] ;  /* 0x000029240e167981 */ /* 0x000ea4000c1e1100 */
[----:B--2---:R-:W-:-:S05]  /*6660*/  PRMT R3, R22, 0x8880, RZ ;  /* 0x0000888016037816 */ /* 0x004fca00000000ff */
[----:B------:R-:W-:-:S07]  /*6670*/  IMAD R224, R3, R18, RZ ;  /* 0x0000001203e07224 */ /* 0x000fce00078e02ff */
.L_x_270:
[----:B------:R-:W-:Y:S05]  /*6680*/  BSYNC B1 ;  /* 0x0000000000017941 */ /* 0x000fea0003800000 */
.L_x_269:
        /* <DEDUP_REMOVED lines=12> */
.L_x_272:
[----:B------:R-:W-:Y:S05]  /*6750*/  BSYNC B1 ;  /* 0x0000000000017941 */ /* 0x000fea0003800000 */
.L_x_271:
[----:B--2---:R-:W-:Y:S01]  /*6760*/  @!P4 IMAD R3, R48, R19, R224 ;  /* 0x000000133003c224 */ /* 0x004fe200078e02e0 */
[----:B------:R-:W-:Y:S04]  /*6770*/  BSSY B1, `(.L_x_273) ;  /* 0x0000006000017945 */ /* 0x000fe80003800000 */
[----:B------:R2:W-:Y:S01]  /*6780*/  @!P4 STG.E.U8 desc[UR36][R6.64+0x30], R3 ;  /* 0x000030030600c986 */ /* 0x0005e2000c101124 */
[----:B------:R-:W-:Y:S05]  /*6790*/  @P3 BRA `(.L_x_274) ;  /* 0x00000000000c3947 */ /* 0x000fea0003800000 */
[----:B------:R-:W2:Y:S02]  /*67a0*/  LDG.E.U8 R22, desc[UR36][R120.64+0x31] ;  /* 0x0000312478167981 */ /* 0x000ea4000c1e1100 */
[----:B--2---:R-:W-:-:S05]  /*67b0*/  PRMT R3, R22, 0x8880, RZ ;  /* 0x0000888016037816 */ /* 0x004fca00000000ff */
[----:B------:R-:W-:-:S07]  /*67c0*/  IMAD R224, R3, R18, RZ ;  /* 0x0000001203e07224 */ /* 0x000fce00078e02ff */
.L_x_274:
[----:B------:R-:W-:Y:S05]  /*67d0*/  BSYNC B1 ;  /* 0x0000000000017941 */ /* 0x000fea0003800000 */
.L_x_273:
[----:B------:R-:W-:Y:S01]  /*67e0*/  @!P3 IMAD R49, R49, R19, R224 ;  /* 0x000000133131b224 */ /* 0x000fe200078e02e0 */
[----:B------:R-:W-:Y:S04]  /*67f0*/  BSSY B1, `(.L_x_275) ;  /* 0x0000006000017945 */ /* 0x000fe80003800000 */
[----:B------:R0:W-:Y:S01]  /*6800*/  @!P3 STG.E.U8 desc[UR36][R6.64+0x31], R49 ;  /* 0x000031310600b986 */ /* 0x0001e2000c101124 */
[----:B------:R-:W-:Y:S05]  /*6810*/  @P5 BRA `(.L_x_276) ;  /* 0x00000000000c5947 */ /* 0x000fea0003800000 */
[----:B------:R-:W2:Y:S02]  /*6820*/  LDG.E.U8 R22, desc[UR36][R14.64+0x30] ;  /* 0x000030240e167981 */ /* 0x000ea4000c1e1100 */
[----:B--2---:R-:W-:-:S05]  /*6830*/  PRMT R3, R22, 0x8880, RZ ;  /* 0x0000888016037816 */ /* 0x004fca00000000ff */
[----:B------:R-:W-:-:S07]  /*6840*/  IMAD R224, R3, R18, RZ ;  /* 0x0000001203e07224 */ /* 0x000fce00078e02ff */
.L_x_276:
[----:B------:R-:W-:Y:S05]  /*6850*/  BSYNC B1 ;  /* 0x0000000000017941 */ /* 0x000fea0003800000 */
.L_x_275:
[----:B--2---:R-:W-:Y:S01]  /*6860*/  @!P5 IMAD R3, R50, R19, R224 ;  /* 0x000000133203d224 */ /* 0x004fe200078e02e0 */
[----:B------:R-:W-:Y:S04]  /*6870*/  BSSY B1, `(.L_x_277) ;  /* 0x0000006000017945 */ /* 0x000fe80003800000 */
[----:B------:R2:W-:Y:S01]  /*6880*/  @!P5 STG.E.U8 desc[UR36][R10.64+0x30], R3 ;  /* 0x000030030a00d986 */ /* 0x0005e2000c101124 */
[----:B------:R-:W-:Y:S05]  /*6890*/  @P6 BRA `(.L_x_278) ;  /* 0x00000000000c6947 */ /* 0x000fea0003800000 */
[----:B------:R-:W2:Y:S02]  /*68a0*/  LDG.E.U8 R22, desc[UR36][R14.64+0x31] ;  /* 0x000031240e167981 */ /* 0x000ea4000c1e1100 */
[----:B--2---:R-:W-:-:S05]  /*68b0*/  PRMT R3, R22, 0x8880, RZ ;  /* 0x0000888016037816 */ /* 0x004fca00000000ff */
[----:B------:R-:W-:-:S07]  /*68c0*/  IMAD R224, R3, R18, RZ ;  /* 0x0000001203e07224 */ /* 0x000fce00078e02ff */
.L_x_278:
[----:B------:R-:W-:Y:S05]  /*68d0*/  BSYNC B1 ;  /* 0x0000000000017941 */ /* 0x000fea0003800000 */
.L_x_277:
[----:B------:R-:W-:Y:S01]  /*68e0*/  @!P6 IMAD R51, R51, R19, R224 ;  /* 0x000000133333e224 */ /* 0x000fe200078e02e0 */
[----:B------:R-:W-:Y:S04]  /*68f0*/  BSSY B1, `(.L_x_279) ;  /* 0x0000006000017945 */ /* 0x000fe80003800000 */
[----:B------:R0:W-:Y:S01]  /*6900*/  @!P6 STG.E.U8 desc[UR36][R10.64+0x31], R51 ;  /* 0x000031330a00e986 */ /* 0x0001e2000c101124 */
[----:B------:R-:W-:Y:S05]  /*6910*/  @P2 BRA `(.L_x_280) ;  /* 0x00000000000c2947 */ /* 0x000fea0003800000 */
[----:B------:R-:W2:Y:S02]  /*6920*/  LDG.E.U8 R22, desc[UR36][R120.64+0x38] ;  /* 0x0000382478167981 */ /* 0x000ea4000c1e1100 */
[----:B--2---:R-:W-:-:S05]  /*6930*/  PRMT R3, R22, 0x8880, RZ ;  /* 0x0000888016037816 */ /* 0x004fca00000000ff */
[----:B------:R-:W-:-:S07]  /*6940*/  IMAD R224, R3, R18, RZ ;  /* 0x0000001203e07224 */ /* 0x000fce00078e02ff */
.L_x_280:
[----:B------:R-:W-:Y:S05]  /*6950*/  BSYNC B1 ;  /* 0x0000000000017941 */ /* 0x000fea0003800000 */
.L_x_279:
        /* <DEDUP_REMOVED lines=12> */
.L_x_282:
[----:B------:R-:W-:Y:S05]  /*6a20*/  BSYNC B1 ;  /* 0x0000000000017941 */ /* 0x000fea0003800000 */
.L_x_281:
[----:B------:R-:W-:Y:S01]  /*6a30*/  @!P4 IMAD R53, R53, R19, R224 ;  /* 0x000000133535c224 */ /* 0x000fe200078e02e0 */
[----:B------:R-:W-:Y:S04]  /*6a40*/  BSSY B1, `(.L_x_283) ;  /* 0x0000006000017945 */ /* 0x000fe80003800000 */
[----:B------:R0:W-:Y:S01]  /*6a50*/  @!P4 STG.E.U8 desc[UR36][R6.64+0x39], R53 ;  /* 0x000039350600c986 */ /* 0x0001e2000c101124 */
[----:B------:R-:W-:Y:S05]  /*6a60*/  @P3 BRA `(.L_x_284) ;  /* 0x00000000000c3947 */ /* 0x000fea0003800000 */
[----:B------:R-:W2:Y:S02]  /*6a70*/  LDG.E.U8 R22, desc[UR36][R14.64+0x38] ;  /* 0x000038240e167981 */ /* 0x000ea4000c1e1100 */
[----:B--2---:R-:W-:-:S05]  /*6a80*/  PRMT R3, R22, 0x8880, RZ ;  /* 0x0000888016037816 */ /* 0x004fca00000000ff */
[----:B------:R-:W-:-:S07]  /*6a90*/  IMAD R224, R3, R18, RZ ;  /* 0x0000001203e07224 */ /* 0x000fce00078e02ff */
.L_x_284:
[----:B------:R-:W-:Y:S05]  /*6aa0*/  BSYNC B1 ;  /* 0x0000000000017941 */ /* 0x000fea0003800000 */
.L_x_283:
[----:B--2---:R-:W-:Y:S01]  /*6ab0*/  @!P3 IMAD R3, R54, R19, R224 ;  /* 0x000000133603b224 */ /* 0x004fe200078e02e0 */
[----:B------:R-:W-:Y:S04]  /*6ac0*/  BSSY B1, `(.L_x_285) ;  /* 0x0000006000017945 */ /* 0x000fe80003800000 */
[----:B------:R2:W-:Y:S01]  /*6ad0*/  @!P3 STG.E.U8 desc[UR36][R10.64+0x38], R3 ;  /* 0x000038030a00b986 */ /* 0x0005e2000c101124 */
[----:B------:R-:W-:Y:S05]  /*6ae0*/  @P5 BRA `(.L_x_286) ;  /* 0x00000000000c5947 */ /* 0x000fea0003800000 */
[----:B------:R-:W2:Y:S02]  /*6af0*/  LDG.E.U8 R22, desc[UR36][R14.64+0x39] ;  /* 0x000039240e167981 */ /* 0x000ea4000c1e1100 */
[----:B--2---:R-:W-:-:S05]  /*6b00*/  PRMT R3, R22, 0x8880, RZ ;  /* 0x0000888016037816 */ /* 0x004fca00000000ff */
[----:B------:R-:W-:-:S07]  /*6b10*/  IMAD R224, R3, R18, RZ ;  /* 0x0000001203e07224 */ /* 0x000fce00078e02ff */
.L_x_286:
[----:B------:R-:W-:Y:S05]  /*6b20*/  BSYNC B1 ;  /* 0x0000000000017941 */ /* 0x000fea0003800000 */
.L_x_285:
[----:B------:R-:W-:Y:S01]  /*6b30*/  @!P5 IMAD R55, R55, R19, R224 ;  /* 0x000000133737d224 */ /* 0x000fe200078e02e0 */
[----:B------:R-:W-:Y:S04]  /*6b40*/  BSSY B1, `(.L_x_287) ;  /* 0x0000006000017945 */ /* 0x000fe80003800000 */
[----:B------:R0:W-:Y:S01]  /*6b50*/  @!P5 STG.E.U8 desc[UR36][R10.64+0x39], R55 ;  /* 0x000039370a00d986 */ /* 0x0001e2000c101124 */
[----:B------:R-:W-:Y:S05]  /*6b60*/  @P6 BRA `(.L_x_288) ;  /* 0x00000000000c6947 */ /* 0x000fea0003800000 */
[----:B------:R-:W2:Y:S02]  /*6b70*/  LDG.E.U8 R22, desc[UR36][R120.64+0x40] ;  /* 0x0000402478167981 */ /* 0x000ea4000c1e1100 */
[----:B--2---:R-:W-:-:S05]  /*6b80*/  PRMT R3, R22, 0x8880, RZ ;  /* 0x0000888016037816 */ /* 0x004fca00000000ff */
[----:B------:R-:W-:-:S07]  /*6b90*/  IMAD R224, R3, R18, RZ ;  /* 0x0000001203e07224 */ /* 0x000fce00078e02ff */
.L_x_288:
[----:B------:R-:W-:Y:S05]  /*6ba0*/  BSYNC B1 ;  /* 0x0000000000017941 */ /* 0x000fea0003800000 */
.L_x_287:
[----:B--2---:R-:W-:Y:S01]  /*6bb0*/  @!P6 IMAD R3, R56, R19, R224 ;  /* 0x000000133803e224 */ /* 0x004fe200078e02e0 */
[----:B------:R-:W-:Y:S04]  /*6bc0*/  BSSY B1, `(.L_x_289) ;  /* 0x0000006000017945 */ /* 0x000fe80003800000 */
[----:B------:R2:W-:Y:S01]  /*6bd0*/  @!P6 STG.E.U8 desc[UR36][R6.64+0x40], R3 ;  /* 0x000040030600e986 */ /* 0x0005e2000c101124 */
[----:B------:R-:W-:Y:S05]  /*6be0*/  @P2 BRA `(.L_x_290) ;  /* 0x00000000000c2947 */ /* 0x000fea0003800000 */
[----:B------:R-:W2:Y:S02]  /*6bf0*/  LDG.E.U8 R22, desc[UR36][R120.64+0x41] ;  /* 0x0000412478167981 */ /* 0x000ea4000c1e1100 */
[----:B--2---:R-:W-:-:S05]  /*6c00*/  PRMT R3, R22, 0x8880, RZ ;  /* 0x0000888016037816 */ /* 0x004fca00000000ff */
[----:B------:R-:W-:-:S07]  /*6c10*/  IMAD R224, R3, R18, RZ ;  /* 0x0000001203e07224 */ /* 0x000fce00078e02ff */
.L_x_290:
[----:B------:R-:W-:Y:S05]  /*6c20*/  BSYNC B1 ;  /* 0x0000000000017941 */ /* 0x000fea0003800000 */
.L_x_289:
        /* <DEDUP_REMOVED lines=12> */
.L_x_292:
[----:B------:R-:W-:Y:S05]  /*6cf0*/  BSYNC B1 ;  /* 0x0000000000017941 */ /* 0x000fea0003800000 */
.L_x_291:
[----:B--2---:R-:W-:Y:S01]  /*6d00*/  @!P4 IMAD R3, R58, R19, R224 ;  /* 0x000000133a03c224 */ /* 0x004fe200078e02e0 */
[----:B------:R-:W-:Y:S04]  /*6d10*/  BSSY B1, `(.L_x_293) ;  /* 0x0000006000017945 */ /* 0x000fe80003800000 */
[----:B------:R2:W-:Y:S01]  /*6d20*/  @!P4 STG.E.U8 desc[UR36][R10.64+0x40], R3 ;  /* 0x000040030a00c986 */ /* 0x0005e2000c101124 */
[----:B------:R-:W-:Y:S05]  /*6d30*/  @P3 BRA `(.L_x_294) ;  /* 0x00000000000c3947 */ /* 0x000fea0003800000 */
[----:B------:R-:W2:Y:S02]  /*6d40*/  LDG.E.U8 R22, desc[UR36][R14.64+0x41] ;  /* 0x000041240e167981 */ /* 0x000ea4000c1e1100 */
[----:B--2---:R-:W-:-:S05]  /*6d50*/  PRMT R3, R22, 0x8880, RZ ;  /* 0x0000888016037816 */ /* 0x004fca00000000ff */
[----:B------:R-:W-:-:S07]  /*6d60*/  IMAD R224, R3, R18, RZ ;  /* 0x0000001203e07224 */ /* 0x000fce00078e02ff */
.L_x_294:
[----:B------:R-:W-:Y:S05]  /*6d70*/  BSYNC B1 ;  /* 0x0000000000017941 */ /* 0x000fea0003800000 */
.L_x_293:
[----:B------:R-:W-:Y:S01]  /*6d80*/  @!P3 IMAD R59, R59, R19, R224 ;  /* 0x000000133b3bb224 */ /* 0x000fe200078e02e0 */
[----:B------:R-:W-:Y:S04]  /*6d90*/  BSSY B1, `(.L_x_295) ;  /* 0x0000006000017945 */ /* 0x000fe80003800000 */
[----:B------:R0:W-:Y:S01]  /*6da0*/  @!P3 STG.E.U8 desc[UR36][R10.64+0x41], R59 ;  /* 0x0000413b0a00b986 */ /* 0x0001e2000c101124 */
[----:B------:R-:W-:Y:S05]  /*6db0*/  @P5 BRA `(.L_x_296) ;  /* 0x00000000000c5947 */ /* 0x000fea0003800000 */
[----:B------:R-:W2:Y:S02]  /*6dc0*/  LDG.E.U8 R22, desc[UR36][R120.64+0x48] ;  /* 0x0000482478167981 */ /* 0x000ea4000c1e1100 */
[----:B--2---:R-:W-:-:S05]  /*6dd0*/  PRMT R3, R22, 0x8880, RZ ;  /* 0x0000888016037816 */ /* 0x004fca00000000ff */
[----:B------:R-:W-:-:S07]  /*6de0*/  IMAD R224, R3, R18, RZ ;  /* 0x0000001203e07224 */ /* 0x000fce00078e02ff */
.L_x_296:
[----:B------:R-:W-:Y:S05]  /*6df0*/  BSYNC B1 ;  /* 0x0000000000017941 */ /* 0x000fea0003800000 */
.L_x_295:
[----:B--2---:R-:W-:Y:S01]  /*6e00*/  @!P5 IMAD R3, R60, R19, R224 ;  /* 0x000000133c03d224 */ /* 0x004fe200078e02e0 */
[----:B------:R-:W-:Y:S04]  /*6e10*/  BSSY B1, `(.L_x_297) ;  /* 0x0000006000017945 */ /* 0x000fe80003800000 */
[----:B------:R2:W-:Y:S01]  /*6e20*/  @!P5 STG.E.U8 desc[UR36][R6.64+0x48], R3 ;  /* 0x000048030600d986 */ /* 0x0005e2000c101124 */
[----:B------:R-:W-:Y:S05]  /*6e30*/  @P6 BRA `(.L_x_298) ;  /* 0x00000000000c6947 */ /* 0x000fea0003800000 */
[----:B------:R-:W2:Y:S02]  /*6e40*/  LDG.E.U8 R22, desc[UR36][R120.64+0x49] ;  /* 0x0000492478167981 */ /* 0x000ea4000c1e1100 */
[----:B--2---:R-:W-:-:S05]  /*6e50*/  PRMT R3, R22, 0x8880, RZ ;  /* 0x0000888016037816 */ /* 0x004fca00000000ff */
[----:B------:R-:W-:-:S07]  /*6e60*/  IMAD R224, R3, R18, RZ ;  /* 0x0000001203e07224 */ /* 0x000fce00078e02ff */
.L_x_298:
[----:B------:R-:W-:Y:S05]  /*6e70*/  BSYNC B1 ;  /* 0x0000000000017941 */ /* 0x000fea0003800000 */
.L_x_297:
[----:B------:R-:W-:Y:S01]  /*6e80*/  @!P6 IMAD R61, R61, R19, R224 ;  /* 0x000000133d3de224 */ /* 0x000fe200078e02e0 */
[----:B------:R-:W-:Y:S04]  /*6e90*/  BSSY B1, `(.L_x_299) ;  /* 0x0000006000017945 */ /* 0x000fe80003800000 */
[----:B------:R0:W-:Y:S01]  /*6ea0*/  @!P6 STG.E.U8 desc[UR36][R6.64+0x49], R61 ;  /* 0x0000493d0600e986 */ /* 0x0001e2000c101124 */
[----:B------:R-:W-:Y:S05]  /*6eb0*/  @P2 BRA `(.L_x_300) ;  /* 0x00000000000c2947 */ /* 0x000fea0003800000 */
[----:B------:R-:W2:Y:S02]  /*6ec0*/  LDG.E.U8 R22, desc[UR36][R14.64+0x48] ;  /* 0x000048240e167981 */ /* 0x000ea4000c1e1100 */
[----:B--2---:R-:W-:-:S05]  /*6ed0*/  PRMT R3, R22, 0x8880, RZ ;  /* 0x0000888016037816 */ /* 0x004fca00000000ff */
[----:B------:R-:W-:-:S07]  /*6ee0*/  IMAD R224, R3, R18, RZ ;  /* 0x0000001203e07224 */ /* 0x000fce00078e02ff */
.L_x_300:
[----:B------:R-:W-:Y:S05]  /*6ef0*/  BSYNC B1 ;  /* 0x0000000000017941 */ /* 0x000fea0003800000 */
.L_x_299:
        /* <DEDUP_REMOVED lines=12> */
.L_x_302:
[----:B------:R-:W-:Y:S05]  /*6fc0*/  BSYNC B1 ;  /* 0x0000000000017941 */ /* 0x000fea0003800000 */
.L_x_301:
[----:B------:R-:W-:Y:S01]  /*6fd0*/  @!P4 IMAD R63, R63, R19, R224 ;  /* 0x000000133f3fc224 */ /* 0x000fe200078e02e0 */
[----:B------:R-:W-:Y:S04]  /*6fe0*/  BSSY B1, `(.L_x_303) ;  /* 0x0000006000017945 */ /* 0x000fe80003800000 */
[----:B------:R0:W-:Y:S01]  /*6ff0*/  @!P4 STG.E.U8 desc[UR36][R10.64+0x49], R63 ;  /* 0x0000493f0a00c986 */ /* 0x0001e2000c101124 */
[----:B------:R-:W-:Y:S05]  /*7000*/  @P3 BRA `(.L_x_304) ;  /* 0x00000000000c3947 */ /* 0x000fea0003800000 */
[----:B------:R-:W2:Y:S02]  /*7010*/  LDG.E.U8 R22, desc[UR36][R120.64+0x50] ;  /* 0x0000502478167981 */ /* 0x000ea4000c1e1100 */
[----:B--2---:R-:W-:-:S05]  /*7020*/  PRMT R3, R22, 0x8880, RZ ;  /* 0x0000888016037816 */ /* 0x004fca00000000ff */
[----:B------:R-:W-:-:S07]  /*7030*/  IMAD R224, R3, R18, RZ ;  /* 0x0000001203e07224 */ /* 0x000fce00078e02ff */
.L_x_304:
[----:B------:R-:W-:Y:S05]  /*7040*/  BSYNC B1 ;  /* 0x0000000000017941 */ /* 0x000fea0003800000 */
.L_x_303:
[----:B--2---:R-:W-:Y:S01]  /*7050*/  @!P3 IMAD R3, R64, R19, R224 ;  /* 0x000000134003b224 */ /* 0x004fe200078e02e0 */
[----:B------:R-:W-:Y:S04]  /*7060*/  BSSY B1, `(.L_x_305) ;  /* 0x0000006000017945 */ /* 0x000fe80003800000 */
[----:B------:R2:W-:Y:S01]  /*7070*/  @!P3 STG.E.U8 desc[UR36][R6.64+0x50], R3 ;  /* 0x000050030600b986 */ /* 0x0005e2000c101124 */
[----:B------:R-:W-:Y:S05]  /*7080*/  @P5 BRA `(.L_x_306) ;  /* 0x00000000000c5947 */ /* 0x000fea0003800000 */
[----:B------:R-:W2:Y:S02]  /*7090*/  LDG.E.U8 R22, desc[UR36][R120.64+0x51] ;  /* 0x0000512478167981 */ /* 0x000ea4000c1e1100 */
[----:B--2---:R-:W-:-:S05]  /*70a0*/  PRMT R3, R22, 0x8880, RZ ;  /* 0x0000888016037816 */ /* 0x004fca00000000ff */
[----:B------:R-:W-:-:S07]  /*70b0*/  IMAD R224, R3, R18, RZ ;  /* 0x0000001203e07224 */ /* 0x000fce00078e02ff */
.L_x_306:
[----:B------:R-:W-:Y:S05]  /*70c0*/  BSYNC B1 ;  /* 0x0000000000017941 */ /* 0x000fea0003800000 */
.L_x_305:
[----:B------:R-:W-:Y:S01]  /*70d0*/  @!P5 IMAD R65, R65, R19, R224 ;  /* 0x000000134141d224 */ /* 0x000fe200078e02e0 */
[----:B------:R-:W-:Y:S04]  /*70e0*/  BSSY B1, `(.L_x_307) ;  /* 0x0000006000017945 */ /* 0x000fe80003800000 */
[----:B------:R0:W-:Y:S01]  /*70f0*/  @!P5 STG.E.U8 desc[UR36][R6.64+0x51], R65 ;  /* 0x000051410600d986 */ /* 0x0001e2000c101124 */
[----:B------:R-:W-:Y:S05]  /*7100*/  @P6 BRA `(.L_x_308) ;  /* 0x00000000000c6947 */ /* 0x000fea0003800000 */
[----:B------:R-:W2:Y:S02]  /*7110*/  LDG.E.U8 R22, desc[UR36][R14.64+0x50] ;  /* 0x000050240e167981 */ /* 0x000ea4000c1e1100 */
[----:B--2---:R-:W-:-:S05]  /*7120*/  PRMT R3, R22, 0x8880, RZ ;  /* 0x0000888016037816 */ /* 0x004fca00000000ff */
[----:B------:R-:W-:-:S07]  /*7130*/  IMAD R224, R3, R18, RZ ;  /* 0x0000001203e07224 */ /* 0x000fce00078e02ff */
.L_x_308:
[----:B------:R-:W-:Y:S05]  /*7140*/  BSYNC B1 ;  /* 0x0000000000017941 */ /* 0x000fea0003800000 */
.L_x_307:
[----:B--2---:R-:W-:Y:S01]  /*7150*/  @!P6 IMAD R3, R66, R19, R224 ;  /* 0x000000134203e224 */ /* 0x004fe200078e02e0 */
[----:B------:R-:W-:Y:S04]  /*7160*/  BSSY B1, `(.L_x_309) ;  /* 0x0000006000017945 */ /* 0x000fe80003800000 */
[----:B------:R2:W-:Y:S01]  /*7170*/  @!P6 STG.E.U8 desc[UR36][R10.64+0x50], R3 ;  /* 0x000050030a00e986 */ /* 0x0005e2000c101124 */
[----:B------:R-:W-:Y:S05]  /*7180*/  @P2 BRA `(.L_x_310) ;  /* 0x00000000000c2947 */ /* 0x000fea0003800000 */
[----:B------:R-:W2:Y:S02]  /*7190*/  LDG.E.U8 R22, desc[UR36][R14.64+0x51] ;  /* 0x000051240e167981 */ /* 0x000ea4000c1e1100 */
[----:B--2---:R-:W-:-:S05]  /*71a0*/  PRMT R3, R22, 0x8880, RZ ;  /* 0x0000888016037816 */ /* 0x004fca00000000ff */
[----:B------:R-:W-:-:S07]  /*71b0*/  IMAD R224, R3, R18, RZ ;  /* 0x0000001203e07224 */ /* 0x000fce00078e02ff */
.L_x_310:
[----:B------:R-:W-:Y:S05]  /*71c0*/  BSYNC B1 ;  /* 0x0000000000017941 */ /* 0x000fea0003800000 */
.L_x_309:
        /* <DEDUP_REMOVED lines=12> */
.L_x_312:
[----:B------:R-:W-:Y:S05]  /*7290*/  BSYNC B1 ;  /* 0x0000000000017941 */ /* 0x000fea0003800000 */
.L_x_311:
[----:B--2---:R-:W-:Y:S01]  /*72a0*/  @!P4 IMAD R3, R68, R19, R224 ;  /* 0x000000134403c224 */ /* 0x004fe200078e02e0 */
[----:B------:R-:W-:Y:S04]  /*72b0*/  BSSY B1, `(.L_x_313) ;  /* 0x0000006000017945 */ /* 0x000fe80003800000 */
[----:B------:R2:W-:Y:S01]  /*72c0*/  @!P4 STG.E.U8 desc[UR36][R6.64+0x58], R3 ;  /* 0x000058030600c986 */ /* 0x0005e2000c101124 */
[----:B------:R-:W-:Y:S05]  /*72d0*/  @P3 BRA `(.L_x_314) ;  /* 0x00000000000c3947 */ /* 0x000fea0003800000 */
[----:B------:R-:W2:Y:S02]  /*72e0*/  LDG.E.U8 R22, desc[UR36][R120.64+0x59] ;  /* 0x0000592478167981 */ /* 0x000ea4000c1e1100 */
[----:B--2---:R-:W-:-:S05]  /*72f0*/  PRMT R3, R22, 0x8880, RZ ;  /* 0x0000888016037816 */ /* 0x004fca00000000ff */
[----:B------:R-:W-:-:S07]  /*7300*/  IMAD R224, R3, R18, RZ ;  /* 0x0000001203e07224 */ /* 0x000fce00078e02ff */
.L_x_314:
[----:B------:R-:W-:Y:S05]  /*7310*/  BSYNC B1 ;  /* 0x0000000000017941 */ /* 0x000fea0003800000 */
.L_x_313:
[----:B------:R-:W-:Y:S01]  /*7320*/  @!P3 IMAD R69, R69, R19, R224 ;  /* 0x000000134545b224 */ /* 0x000fe200078e02e0 */
[----:B------:R-:W-:Y:S04]  /*7330*/  BSSY B1, `(.L_x_315) ;  /* 0x0000006000017945 */ /* 0x000fe80003800000 */
[----:B------:R0:W-:Y:S01]  /*7340*/  @!P3 STG.E.U8 desc[UR36][R6.64+0x59], R69 ;  /* 0x000059450600b986 */ /* 0x0001e2000c101124 */
[----:B------:R-:W-:Y:S05]  /*7350*/  @P5 BRA `(.L_x_316) ;  /* 0x00000000000c5947 */ /* 0x000fea0003800000 */
[----:B------:R-:W2:Y:S02]  /*7360*/  LDG.E.U8 R22, desc[UR36][R14.64+0x58] ;  /* 0x000058240e167981 */ /* 0x000ea4000c1e1100 */
[----:B--2---:R-:W-:-:S05]  /*7370*/  PRMT R3, R22, 0x8880, RZ ;  /* 0x0000888016037816 */ /* 0x004fca00000000ff */
[----:B------:R-:W-:-:S07]  /*7380*/  IMAD R224, R3, R18, RZ ;  /* 0x0000001203e07224 */ /* 0x000fce00078e02ff */
.L_x_316:
[----:B------:R-:W-:Y:S05]  /*7390*/  BSYNC B1 ;  /* 0x0000000000017941 */ /* 0x000fea0003800000 */
.L_x_315:
[----:B--2---:R-:W-:Y:S01]  /*73a0*/  @!P5 IMAD R3, R70, R19, R224 ;  /* 0x000000134603d224 */ /* 0x004fe200078e02e0 */
[----:B------:R-:W-:Y:S04]  /*73b0*/  BSSY B1, `(.L_x_317) ;  /* 0x0000006000017945 */ /* 0x000fe80003800000 */
[----:B------:R2:W-:Y:S01]  /*73c0*/  @!P5 STG.E.U8 desc[UR36][R10.64+0x58], R3 ;  /* 0x000058030a00d986 */ /* 0x0005e2000c101124 */
[----:B------:R-:W-:Y:S05]  /*73d0*/  @P6 BRA `(.L_x_318) ;  /* 0x00000000000c6947 */ /* 0x000fea0003800000 */
[----:B------:R-:W2:Y:S02]  /*73e0*/  LDG.E.U8 R22, desc[UR36][R14.64+0x59] ;  /* 0x000059240e167981 */ /* 0x000ea4000c1e1100 */
[----:B--2---:R-:W-:-:S05]  /*73f0*/  PRMT R3, R22, 0x8880, RZ ;  /* 0x0000888016037816 */ /* 0x004fca00000000ff */
[----:B------:R-:W-:-:S07]  /*7400*/  IMAD R224, R3, R18, RZ ;  /* 0x0000001203e07224 */ /* 0x000fce00078e02ff */
.L_x_318:
[----:B------:R-:W-:Y:S05]  /*7410*/  BSYNC B1 ;  /* 0x0000000000017941 */ /* 0x000fea0003800000 */
.L_x_317:
[----:B------:R-:W-:Y:S01]  /*7420*/  @!P6 IMAD R71, R71, R19, R224 ;  /* 0x000000134747e224 */ /* 0x000fe200078e02e0 */
[----:B------:R-:W-:Y:S04]  /*7430*/  BSSY B1, `(.L_x_319) ;  /* 0x0000006000017945 */ /* 0x000fe80003800000 */
[----:B------:R0:W-:Y:S01]  /*7440*/  @!P6 STG.E.U8 desc[UR36][R10.64+0x59], R71 ;  /* 0x000059470a00e986 */ /* 0x0001e2000c101124 */
[----:B------:R-:W-:Y:S05]  /*7450*/  @P2 BRA `(.L_x_320) ;  /* 0x00000000000c2947 */ /* 0x000fea0003800000 */
[----:B------:R-:W2:Y:S02]  /*7460*/  LDG.E.U8 R22, desc[UR36][R120.64+0x60] ;  /* 0x0000602478167981 */ /* 0x000ea4000c1e1100 */
[----:B--2---:R-:W-:-:S05]  /*7470*/  PRMT R3, R22, 0x8880, RZ ;  /* 0x0000888016037816 */ /* 0x004fca00000000ff */
[----:B------:R-:W-:-:S07]  /*7480*/  IMAD R224, R3, R18, RZ ;  /* 0x0000001203e07224 */ /* 0x000fce00078e02ff */
.L_x_320:
[----:B------:R-:W-:Y:S05]  /*7490*/  BSYNC B1 ;  /* 0x0000000000017941 */ /* 0x000fea0003800000 */
.L_x_319:
        /* <DEDUP_REMOVED lines=12> */
.L_x_322:
[----:B------:R-:W-:Y:S05]  /*7560*/  BSYNC B1 ;  /* 0x0000000000017941 */ /* 0x000fea0003800000 */
.L_x_321:
[----:B------:R-:W-:Y:S01]  /*7570*/  @!P4 IMAD R73, R73, R19, R224 ;  /* 0x000000134949c224 */ /* 0x000fe200078e02e0 */
[----:B------:R-:W-:Y:S04]  /*7580*/  BSSY B1, `(.L_x_323) ;  /* 0x0000006000017945 */ /* 0x000fe80003800000 */
[----:B------:R0:W-:Y:S01]  /*7590*/  @!P4 STG.E.U8 desc[UR36][R6.64+0x61], R73 ;  /* 0x000061490600c986 */ /* 0x0001e2000c101124 */
[----:B------:R-:W-:Y:S05]  /*75a0*/  @P3 BRA `(.L_x_324) ;  /* 0x00000000000c3947 */ /* 0x000fea0003800000 */
[----:B------:R-:W2:Y:S02]  /*75b0*/  LDG.E.U8 R22, desc[UR36][R14.64+0x60] ;  /* 0x000060240e167981 */ /* 0x000ea4000c1e1100 */
[----:B--2---:R-:W-:-:S05]  /*75c0*/  PRMT R3, R22, 0x8880, RZ ;  /* 0x0000888016037816 */ /* 0x004fca00000000ff */
[----:B------:R-:W-:-:S07]  /*75d0*/  IMAD R224, R3, R18, RZ ;  /* 0x0000001203e07224 */ /* 0x000fce00078e02ff */
.L_x_324:
[----:B------:R-:W-:Y:S05]  /*75e0*/  BSYNC B1 ;  /* 0x0000000000017941 */ /* 0x000fea0003800000 */
.L_x_323:
[----:B--2---:R-:W-:Y:S01]  /*75f0*/  @!P3 IMAD R3, R74, R19, R224 ;  /* 0x000000134a03b224 */ /* 0x004fe200078e02e0 */
[----:B------:R-:W-:Y:S04]  /*7600*/  BSSY B1, `(.L_x_325) ;  /* 0x0000006000017945 */ /* 0x000fe80003800000 */
[----:B------:R2:W-:Y:S01]  /*7610*/  @!P3 STG.E.U8 desc[UR36][R10.64+0x60], R3 ;  /* 0x000060030a00b986 */ /* 0x0005e2000c101124 */
[----:B------:R-:W-:Y:S05]  /*7620*/  @P5 BRA `(.L_x_326) ;  /* 0x00000000000c5947 */ /* 0x000fea0003800000 */
[----:B------:R-:W2:Y:S02]  /*7630*/  LDG.E.U8 R22, desc[UR36][R14.64+0x61] ;  /* 0x000061240e167981 */ /* 0x000ea4000c1e1100 */
[----:B--2---:R-:W-:-:S05]  /*7640*/  PRMT R3, R22, 0x8880, RZ ;  /* 0x0000888016037816 */ /* 0x004fca00000000ff */
[----:B------:R-:W-:-:S07]  /*7650*/  IMAD R224, R3, R18, RZ ;  /* 0x0000001203e07224 */ /* 0x000fce00078e02ff */
.L_x_326:
[----:B------:R-:W-:Y:S05]  /*7660*/  BSYNC B1 ;  /* 0x0000000000017941 */ /* 0x000fea0003800000 */
.L_x_325:
[----:B------:R-:W-:Y:S01]  /*7670*/  @!P5 IMAD R75, R75, R19, R224 ;  /* 0x000000134b4bd224 */ /* 0x000fe200078e02e0 */
[----:B------:R-:W-:Y:S04]  /*7680*/  BSSY B1, `(.L_x_327) ;  /* 0x0000006000017945 */ /* 0x000fe80003800000 */
[----:B------:R0:W-:Y:S01]  /*7690*/  @!P5 STG.E.U8 desc[UR36][R10.64+0x61], R75 ;  /* 0x0000614b0a00d986 */ /* 0x0001e2000c101124 */
[----:B------:R-:W-:Y:S05]  /*76a0*/  @P6 BRA `(.L_x_328) ;  /* 0x00000000000c6947 */ /* 0x000fea0003800000 */
[----:B------:R-:W2:Y:S02]  /*76b0*/  LDG.E.U8 R22, desc[UR36][R120.64+0x68] ;  /* 0x0000682478167981 */ /* 0x000ea4000c1e1100 */
[----:B--2---:R-:W-:-:S05]  /*76c0*/  PRMT R3, R22, 0x8880, RZ ;  /* 0x0000888016037816 */ /* 0x004fca00000000ff */
[----:B------:R-:W-:-:S07]  /*76d0*/  IMAD R224, R3, R18, RZ ;  /* 0x0000001203e07224 */ /* 0x000fce00078e02ff */
.L_x_328:
[----:B------:R-:W-:Y:S05]  /*76e0*/  BSYNC B1 ;  /* 0x0000000000017941 */ /* 0x000fea0003800000 */
.L_x_327:
[----:B--2---:R-:W-:Y:S01]  /*76f0*/  @!P6 IMAD R3, R76, R19, R224 ;  /* 0x000000134c03e224 */ /* 0x004fe200078e02e0 */
[----:B------:R-:W-:Y:S04]  /*7700*/  BSSY B1, `(.L_x_329) ;  /* 0x0000006000017945 */ /* 0x000fe80003800000 */
[----:B------:R2:W-:Y:S01]  /*7710*/  @!P6 STG.E.U8 desc[UR36][R6.64+0x68], R3 ;  /* 0x000068030600e986 */ /* 0x0005e2000c101124 */
[----:B------:R-:W-:Y:S05]  /*7720*/  @P2 BRA `(.L_x_330) ;  /* 0x00000000000c2947 */ /* 0x000fea0003800000 */
[----:B------:R-:W2:Y:S02]  /*7730*/  LDG.E.U8 R22, desc[UR36][R120.64+0x69] ;  /* 0x0000692478167981 */ /* 0x000ea4000c1e1100 */
[----:B--2---:R-:W-:-:S05]  /*7740*/  PRMT R3, R22, 0x8880, RZ ;  /* 0x0000888016037816 */ /* 0x004fca00000000ff */
[----:B------:R-:W-:-:S07]  /*7750*/  IMAD R224, R3, R18, RZ ;  /* 0x0000001203e07224 */ /* 0x000fce00078e02ff */
.L_x_330:
[----:B------:R-:W-:Y:S05]  /*7760*/  BSYNC B1 ;  /* 0x0000000000017941 */ /* 0x000fea0003800000 */
.L_x_329:
        /* <DEDUP_REMOVED lines=12> */
.L_x_332:
[----:B------:R-:W-:Y:S05]  /*7830*/  BSYNC B1 ;  /* 0x0000000000017941 */ /* 0x000fea0003800000 */
.L_x_331:
[----:B--2---:R-:W-:Y:S01]  /*7840*/  @!P4 IMAD R3, R78, R19, R224 ;  /* 0x000000134e03c224 */ /* 0x004fe200078e02e0 */
[----:B------:R-:W-:Y:S04]  /*7850*/  BSSY B1, `(.L_x_333) ;  /* 0x0000006000017945 */ /* 0x000fe80003800000 */
[----:B------:R2:W-:Y:S01]  /*7860*/  @!P4 STG.E.U8 desc[UR36][R10.64+0x68], R3 ;  /* 0x000068030a00c986 */ /* 0x0005e2000c101124 */
[----:B------:R-:W-:Y:S05]  /*7870*/  @P3 BRA `(.L_x_334) ;  /* 0x00000000000c3947 */ /* 0x000fea0003800000 */
[----:B------:R-:W2:Y:S02]  /*7880*/  LDG.E.U8 R22, desc[UR36][R14.64+0x69] ;  /* 0x000069240e167981 */ /* 0x000ea4000c1e1100 */
[----:B--2---:R-:W-:-:S05]  /*7890*/  PRMT R3, R22, 0x8880, RZ ;  /* 0x0000888016037816 */ /* 0x004fca00000000ff */
[----:B------:R-:W-:-:S07]  /*78a0*/  IMAD R224, R3, R18, RZ ;  /* 0x0000001203e07224 */ /* 0x000fce00078e02ff */
.L_x_334:
[----:B------:R-:W-:Y:S05]  /*78b0*/  BSYNC B1 ;  /* 0x0000000000017941 */ /* 0x000fea0003800000 */
.L_x_333:
[----:B------:R-:W-:Y:S01]  /*78c0*/  @!P3 IMAD R79, R79, R19, R224 ;  /* 0x000000134f4fb224 */ /* 0x000fe200078e02e0 */
[----:B------:R-:W-:Y:S04]  /*78d0*/  BSSY B1, `(.L_x_335) ;  /* 0x0000006000017945 */ /* 0x000fe80003800000 */
[----:B------:R0:W-:Y:S01]  /*78e0*/  @!P3 STG.E.U8 desc[UR36][R10.64+0x69], R79 ;  /* 0x0000694f0a00b986 */ /* 0x0001e2000c101124 */
[----:B------:R-:W-:Y:S05]  /*78f0*/  @P5 BRA `(.L_x_336) ;  /* 0x00000000000c5947 */ /* 0x000fea0003800000 */
[----:B------:R-:W2:Y:S02]  /*7900*/  LDG.E.U8 R22, desc[UR36][R120.64+0x70] ;  /* 0x0000702478167981 */ /* 0x000ea4000c1e1100 */
[----:B--2---:R-:W-:-:S05]  /*7910*/  PRMT R3, R22, 0x8880, RZ ;  /* 0x0000888016037816 */ /* 0x004fca00000000ff */
[----:B------:R-:W-:-:S07]  /*7920*/  IMAD R224, R3, R18, RZ ;  /* 0x0000001203e07224 */ /* 0x000fce00078e02ff */
.L_x_336:
[----:B------:R-:W-:Y:S05]  /*7930*/  BSYNC B1 ;  /* 0x0000000000017941 */ /* 0x000fea0003800000 */
.L_x_335:
[----:B--2---:R-:W-:Y:S01]  /*7940*/  @!P5 IMAD R3, R80, R19, R224 ;  /* 0x000000135003d224 */ /* 0x004fe200078e02e0 */
[----:B------:R-:W-:Y:S04]  /*7950*/  BSSY B1, `(.L_x_337) ;  /* 0x0000006000017945 */ /* 0x000fe80003800000 */
[----:B------:R2:W-:Y:S01]  /*7960*/  @!P5 STG.E.U8 desc[UR36][R6.64+0x70], R3 ;  /* 0x000070030600d986 */ /* 0x0005e2000c101124 */
[----:B------:R-:W-:Y:S05]  /*7970*/  @P6 BRA `(.L_x_338) ;  /* 0x00000000000c6947 */ /* 0x000fea0003800000 */
[----:B------:R-:W2:Y:S02]  /*7980*/  LDG.E.U8 R22, desc[UR36][R120.64+0x71] ;  /* 0x0000712478167981 */ /* 0x000ea4000c1e1100 */
[----:B--2---:R-:W-:-:S05]  /*7990*/  PRMT R3, R22, 0x8880, RZ ;  /* 0x0000888016037816 */ /* 0x004fca00000000ff */
[----:B------:R-:W-:-:S07]  /*79a0*/  IMAD R224, R3, R18, RZ ;  /* 0x0000001203e07224 */ /* 0x000fce00078e02ff */
.L_x_338:
[----:B------:R-:W-:Y:S05]  /*79b0*/  BSYNC B1 ;  /* 0x0000000000017941 */ /* 0x000fea0003800000 */
.L_x_337:
[----:B------:R-:W-:Y:S01]  /*79c0*/  @!P6 IMAD R81, R81, R19, R224 ;  /* 0x000000135151e224 */ /* 0x000fe200078e02e0 */
[----:B------:R-:W-:Y:S04]  /*79d0*/  BSSY B1, `(.L_x_339) ;  /* 0x0000006000017945 */ /* 0x000fe80003800000 */
[----:B------:R0:W-:Y:S01]  /*79e0*/  @!P6 STG.E.U8 desc[UR36][R6.64+0x71], R81 ;  /* 0x000071510600e986 */ /* 0x0001e2000c101124 */
[----:B------:R-:W-:Y:S05]  /*79f0*/  @P2 BRA `(.L_x_340) ;  /* 0x00000000000c2947 */ /* 0x000fea0003800000 */
[----:B------:R-:W2:Y:S02]  /*7a00*/  LDG.E.U8 R22, desc[UR36][R14.64+0x70] ;  /* 0x000070240e167981 */ /* 0x000ea4000c1e1100 */
[----:B--2---:R-:W-:-:S05]  /*7a10*/  PRMT R3, R22, 0x8880, RZ ;  /* 0x0000888016037816 */ /* 0x004fca00000000ff */
[----:B------:R-:W-:-:S07]  /*7a20*/  IMAD R224, R3, R18, RZ ;  /* 0x0000001203e07224 */ /* 0x000fce00078e02ff */
.L_x_340:
[----:B------:R-:W-:Y:S05]  /*7a30*/  BSYNC B1 ;  /* 0x0000000000017941 */ /* 0x000fea0003800000 */
.L_x_339:
        /* <DEDUP_REMOVED lines=12> */
.L_x_342:
[----:B------:R-:W-:Y:S05]  /*7b00*/  BSYNC B1 ;  /* 0x0000000000017941 */ /* 0x000fea0003800000 */
.L_x_341:
[----:B------:R-:W-:Y:S01]  /*7b10*/  @!P4 IMAD R83, R83, R19, R224 ;  /* 0x000000135353c224 */ /* 0x000fe200078e02e0 */
[----:B------:R-:W-:Y:S04]  /*7b20*/  BSSY B1, `(.L_x_343) ;  /* 0x0000006000017945 */ /* 0x000fe80003800000 */
[----:B------:R0:W-:Y:S01]  /*7b30*/  @!P4 STG.E.U8 desc[UR36][R10.64+0x71], R83 ;  /* 0x000071530a00c986 */ /* 0x0001e2000c101124 */
[----:B------:R-:W-:Y:S05]  /*7b40*/  @P3 BRA `(.L_x_344) ;  /* 0x00000000000c3947 */ /* 0x000fea0003800000 */
[----:B------:R-:W2:Y:S02]  /*7b50*/  LDG.E.U8 R22, desc[UR36][R120.64+0x78] ;  /* 0x0000782478167981 */ /* 0x000ea4000c1e1100 */
[----:B--2---:R-:W-:-:S05]  /*7b60*/  PRMT R3, R22, 0x8880, RZ ;  /* 0x0000888016037816 */ /* 0x004fca00000000ff */
[----:B------:R-:W-:-:S07]  /*7b70*/  IMAD R224, R3, R18, RZ ;  /* 0x0000001203e07224 */ /* 0x000fce00078e02ff */
.L_x_344:
[----:B------:R-:W-:Y:S05]  /*7b80*/  BSYNC B1 ;  /* 0x0000000000017941 */ /* 0x000fea0003800000 */
.L_x_343:
[----:B--2---:R-:W-:Y:S01]  /*7b90*/  @!P3 IMAD R3, R84, R19, R224 ;  /* 0x000000135403b224 */ /* 0x004fe200078e02e0 */
[----:B------:R-:W-:Y:S04]  /*7ba0*/  BSSY B1, `(.L_x_345) ;  /* 0x0000006000017945 */ /* 0x000fe80003800000 */
[----:B------:R2:W-:Y:S01]  /*7bb0*/  @!P3 STG.E.U8 desc[UR36][R6.64+0x78], R3 ;  /* 0x000078030600b986 */ /* 0x0005e2000c101124 */
[----:B------:R-:W-:Y:S05]  /*7bc0*/  @P5 BRA `(.L_x_346) ;  /* 0x00000000000c5947 */ /* 0x000fea0003800000 */
[----:B------:R-:W2:Y:S02]  /*7bd0*/  LDG.E.U8 R22, desc[UR36][R120.64+0x79] ;  /* 0x0000792478167981 */ /* 0x000ea4000c1e1100 */
[----:B--2---:R-:W-:-:S05]  /*7be0*/  PRMT R3, R22, 0x8880, RZ ;  /* 0x0000888016037816 */ /* 0x004fca00000000ff */
[----:B------:R-:W-:-:S07]  /*7bf0*/  IMAD R224, R3, R18, RZ ;  /* 0x0000001203e07224 */ /* 0x000fce00078e02ff */
.L_x_346:
[----:B------:R-:W-:Y:S05]  /*7c00*/  BSYNC B1 ;  /* 0x0000000000017941 */ /* 0x000fea0003800000 */
.L_x_345:
[----:B------:R-:W-:Y:S01]  /*7c10*/  @!P5 IMAD R85, R85, R19, R224 ;  /* 0x000000135555d224 */ /* 0x000fe200078e02e0 */
[----:B------:R-:W-:Y:S04]  /*7c20*/  BSSY B1, `(.L_x_347) ;  /* 0x0000006000017945 */ /* 0x000fe80003800000 */
[----:B------:R0:W-:Y:S01]  /*7c30*/  @!P5 STG.E.U8 desc[UR36][R6.64+0x79], R85 ;  /* 0x000079550600d986 */ /* 0x0001e2000c101124 */
[----:B------:R-:W-:Y:S05]  /*7c40*/  @P6 BRA `(.L_x_348) ;  /* 0x00000000000c6947 */ /* 0x000fea0003800000 */
[----:B------:R-:W2:Y:S02]  /*7c50*/  LDG.E.U8 R22, desc[UR36][R14.64+0x78] ;  /* 0x000078240e167981 */ /* 0x000ea4000c1e1100 */
[----:B--2---:R-:W-:-:S05]  /*7c60*/  PRMT R3, R22, 0x8880, RZ ;  /* 0x0000888016037816 */ /* 0x004fca00000000ff */
[----:B------:R-:W-:-:S07]  /*7c70*/  IMAD R224, R3, R18, RZ ;  /* 0x0000001203e07224 */ /* 0x000fce00078e02ff */
.L_x_348:
[----:B------:R-:W-:Y:S05]  /*7c80*/  BSYNC B1 ;  /* 0x0000000000017941 */ /* 0x000fea0003800000 */
.L_x_347:
[----:B--2---:R-:W-:Y:S01]  /*7c90*/  @!P6 IMAD R3, R86, R19, R224 ;  /* 0x000000135603e224 */ /* 0x004fe200078e02e0 */
[----:B------:R-:W-:Y:S04]  /*7ca0*/  BSSY B1, `(.L_x_349) ;  /* 0x0000006000017945 */ /* 0x000fe80003800000 */
[----:B------:R2:W-:Y:S01]  /*7cb0*/  @!P6 STG.E.U8 desc[UR36][R10.64+0x78], R3 ;  /* 0x000078030a00e986 */ /* 0x0005e2000c101124 */
[----:B------:R-:W-:Y:S05]  /*7cc0*/  @P2 BRA `(.L_x_350) ;  /* 0x00000000000c2947 */ /* 0x000fea0003800000 */
[----:B------:R-:W2:Y:S02]  /*7cd0*/  LDG.E.U8 R22, desc[UR36][R14.64+0x79] ;  /* 0x000079240e167981 */ /* 0x000ea4000c1e1100 */
[----:B--2---:R-:W-:-:S05]  /*7ce0*/  PRMT R3, R22, 0x8880, RZ ;  /* 0x0000888016037816 */ /* 0x004fca00000000ff */
[----:B------:R-:W-:-:S07]  /*7cf0*/  IMAD R224, R3, R18, RZ ;  /* 0x0000001203e07224 */ /* 0x000fce00078e02ff */
.L_x_350:
[----:B------:R-:W-:Y:S05]  /*7d00*/  BSYNC B1 ;  /* 0x0000000000017941 */ /* 0x000fea0003800000 */
.L_x_349:
        /* <DEDUP_REMOVED lines=12> */
.L_x_352:
[----:B------:R-:W-:Y:S05]  /*7dd0*/  BSYNC B1 ;  /* 0x0000000000017941 */ /* 0x000fea0003800000 */
.L_x_351:
[----:B--2---:R-:W-:Y:S01]  /*7de0*/  @!P4 IMAD R3, R88, R19, R224 ;  /* 0x000000135803c224 */ /* 0x004fe200078e02e0 */
[----:B------:R-:W-:Y:S04]  /*7df0*/  BSSY B1, `(.L_x_353) ;  /* 0x0000006000017945 */ /* 0x000fe80003800000 */
[----:B------:R2:W-:Y:S01]  /*7e00*/  @!P4 STG.E.U8 desc[UR36][R6.64+0x80], R3 ;  /* 0x000080030600c986 */ /* 0x0005e2000c101124 */
[----:B------:R-:W-:Y:S05]  /*7e10*/  @P3 BRA `(.L_x_354) ;  /* 0x00000000000c3947 */ /* 0x000fea0003800000 */
[----:B------:R-:W2:Y:S02]  /*7e20*/  LDG.E.U8 R22, desc[UR36][R120.64+0x81] ;  /* 0x0000812478167981 */ /* 0x000ea4000c1e1100 */
[----:B--2---:R-:W-:-:S05]  /*7e30*/  PRMT R3, R22, 0x8880, RZ ;  /* 0x0000888016037816 */ /* 0x004fca00000000ff */
[----:B------:R-:W-:-:S07]  /*7e40*/  IMAD R224, R3, R18, RZ ;  /* 0x0000001203e07224 */ /* 0x000fce00078e02ff */
.L_x_354:
[----:B------:R-:W-:Y:S05]  /*7e50*/  BSYNC B1 ;  /* 0x0000000000017941 */ /* 0x000fea0003800000 */
.L_x_353:
[----:B------:R-:W-:Y:S01]  /*7e60*/  @!P3 IMAD R89, R89, R19, R224 ;  /* 0x000000135959b224 */ /* 0x000fe200078e02e0 */
[----:B------:R-:W-:Y:S04]  /*7e70*/  BSSY B1, `(.L_x_355) ;  /* 0x0000006000017945 */ /* 0x000fe80003800000 */
[----:B------:R0:W-:Y:S01]  /*7e80*/  @!P3 STG.E.U8 desc[UR36][R6.64+0x81], R89 ;  /* 0x000081590600b986 */ /* 0x0001e2000c101124 */
[----:B------:R-:W-:Y:S05]  /*7e90*/  @P5 BRA `(.L_x_356) ;  /* 0x00000000000c5947 */ /* 0x000fea0003800000 */
[----:B------:R-:W2:Y:S02]  /*7ea0*/  LDG.E.U8 R22, desc[UR36][R14.64+0x80] ;  /* 0x000080240e167981 */ /* 0x000ea4000c1e1100 */
[----:B--2---:R-:W-:-:S05]  /*7eb0*/  PRMT R3, R22, 0x8880, RZ ;  /* 0x0000888016037816 */ /* 0x004fca00000000ff */
[----:B------:R-:W-:-:S07]  /*7ec0*/  IMAD R224, R3, R18, RZ ;  /* 0x0000001203e07224 */ /* 0x000fce00078e02ff */
.L_x_356:
[----:B------:R-:W-:Y:S05]  /*7ed0*/  BSYNC B1 ;  /* 0x0000000000017941 */ /* 0x000fea0003800000 */
.L_x_355:
[----:B--2---:R-:W-:Y:S01]  /*7ee0*/  @!P5 IMAD R3, R90, R19, R224 ;  /* 0x000000135a03d224 */ /* 0x004fe200078e02e0 */
[----:B------:R-:W-:Y:S04]  /*7ef0*/  BSSY B1, `(.L_x_357) ;  /* 0x0000006000017945 */ /* 0x000fe80003800000 */
[----:B------:R2:W-:Y:S01]  /*7f00*/  @!P5 STG.E.U8 desc[UR36][R10.64+0x80], R3 ;  /* 0x000080030a00d986 */ /* 0x0005e2000c101124 */
[----:B------:R-:W-:Y:S05]  /*7f10*/  @P6 BRA `(.L_x_358) ;  /* 0x00000000000c6947 */ /* 0x000fea0003800000 */
[----:B------:R-:W2:Y:S02]  /*7f20*/  LDG.E.U8 R22, desc[UR36][R14.64+0x81] ;  /* 0x000081240e167981 */ /* 0x000ea4000c1e1100 */
[----:B--2---:R-:W-:-:S05]  /*7f30*/  PRMT R3, R22, 0x8880, RZ ;  /* 0x0000888016037816 */ /* 0x004fca00000000ff */
[----:B------:R-:W-:-:S07]  /*7f40*/  IMAD R224, R3, R18, RZ ;  /* 0x0000001203e07224 */ /* 0x000fce00078e02ff */
.L_x_358:
[----:B------:R-:W-:Y:S05]  /*7f50*/  BSYNC B1 ;  /* 0x0000000000017941 */ /* 0x000fea0003800000 */
.L_x_357:
[----:B------:R-:W-:Y:S01]  /*7f60*/  @!P6 IMAD R91, R91, R19, R224 ;  /* 0x000000135b5be224 */ /* 0x000fe200078e02e0 */
[----:B------:R-:W-:Y:S04]  /*7f70*/  BSSY B1, `(.L_x_359) ;  /* 0x0000006000017945 */ /* 0x000fe80003800000 */
[----:B------:R0:W-:Y:S01]  /*7f80*/  @!P6 STG.E.U8 desc[UR36][R10.64+0x81], R91 ;  /* 0x0000815b0a00e986 */ /* 0x0001e2000c101124 */
[----:B------:R-:W-:Y:S05]  /*7f90*/  @P2 BRA `(.L_x_360) ;  /* 0x00000000000c2947 */ /* 0x000fea0003800000 */
[----:B------:R-:W2:Y:S02]  /*7fa0*/  LDG.E.U8 R22, desc[UR36][R120.64+0x88] ;  /* 0x0000882478167981 */ /* 0x000ea4000c1e1100 */
[----:B--2---:R-:W-:-:S05]  /*7fb0*/  PRMT R3, R22, 0x8880, RZ ;  /* 0x0000888016037816 */ /* 0x004fca00000000ff */
[----:B------:R-:W-:-:S07]  /*7fc0*/  IMAD R224, R3, R18, RZ ;  /* 0x0000001203e07224 */ /* 0x000fce00078e02ff */
.L_x_360:
[----:B------:R-:W-:Y:S05]  /*7fd0*/  BSYNC B1 ;  /* 0x0000000000017941 */ /* 0x000fea0003800000 */
.L_x_359:
        /* <DEDUP_REMOVED lines=12> */
.L_x_362:
[----:B------:R-:W-:Y:S05]  /*80a0*/  BSYNC B1 ;  /* 0x0000000000017941 */ /* 0x000fea0003800000 */
.L_x_361:
[----:B------:R-:W-:Y:S01]  /*80b0*/  @!P4 IMAD R93, R93, R19, R224 ;  /* 0x000000135d5dc224 */ /* 0x000fe200078e02e0 */
[----:B------:R-:W-:Y:S04]  /*80c0*/  BSSY B1, `(.L_x_363) ;  /* 0x0000006000017945 */ /* 0x000fe80003800000 */
[----:B------:R0:W-:Y:S01]  /*80d0*/  @!P4 STG.E.U8 desc[UR36][R6.64+0x89], R93 ;  /* 0x0000895d0600c986 */ /* 0x0001e2000c101124 */
[----:B------:R-:W-:Y:S05]  /*80e0*/  @P3 BRA `(.L_x_364) ;  /* 0x00000000000c3947 */ /* 0x000fea0003800000 */
[----:B------:R-:W2:Y:S02]  /*80f0*/  LDG.E.U8 R22, desc[UR36][R14.64+0x88] ;  /* 0x000088240e167981 */ /* 0x000ea4000c1e1100 */
[----:B--2---:R-:W-:-:S05]  /*8100*/  PRMT R3, R22, 0x8880, RZ ;  /* 0x0000888016037816 */ /* 0x004fca00000000ff */
[----:B------:R-:W-:-:S07]  /*8110*/  IMAD R224, R3, R18, RZ ;  /* 0x0000001203e07224 */ /* 0x000fce00078e02ff */
.L_x_364:
[----:B------:R-:W-:Y:S05]  /*8120*/  BSYNC B1 ;  /* 0x0000000000017941 */ /* 0x000fea0003800000 */
.L_x_363:
[----:B--2---:R-:W-:Y:S01]  /*8130*/  @!P3 IMAD R3, R94, R19, R224 ;  /* 0x000000135e03b224 */ /* 0x004fe200078e02e0 */
[----:B------:R-:W-:Y:S04]  /*8140*/  BSSY B1, `(.L_x_365) ;  /* 0x0000006000017945 */ /* 0x000fe80003800000 */
[----:B------:R2:W-:Y:S01]  /*8150*/  @!P3 STG.E.U8 desc[UR36][R10.64+0x88], R3 ;  /* 0x000088030a00b986 */ /* 0x0005e2000c101124 */
[----:B------:R-:W-:Y:S05]  /*8160*/  @P5 BRA `(.L_x_366) ;  /* 0x00000000000c5947 */ /* 0x000fea0003800000 */
[----:B------:R-:W2:Y:S02]  /*8170*/  LDG.E.U8 R22, desc[UR36][R14.64+0x89] ;  /* 0x000089240e167981 */ /* 0x000ea4000c1e1100 */
[----:B--2---:R-:W-:-:S05]  /*8180*/  PRMT R3, R22, 0x8880, RZ ;  /* 0x0000888016037816 */ /* 0x004fca00000000ff */
[----:B------:R-:W-:-:S07]  /*8190*/  IMAD R224, R3, R18, RZ ;  /* 0x0000001203e07224 */ /* 0x000fce00078e02ff */
.L_x_366:
[----:B------:R-:W-:Y:S05]  /*81a0*/  BSYNC B1 ;  /* 0x0000000000017941 */ /* 0x000fea0003800000 */
.L_x_365:
[----:B------:R-:W-:Y:S01]  /*81b0*/  @!P5 IMAD R95, R95, R19, R224 ;  /* 0x000000135f5fd224 */ /* 0x000fe200078e02e0 */
[----:B------:R-:W-:Y:S04]  /*81c0*/  BSSY B1, `(.L_x_367) ;  /* 0x0000006000017945 */ /* 0x000fe80003800000 */
[----:B------:R0:W-:Y:S01]  /*81d0*/  @!P5 STG.E.U8 desc[UR36][R10.64+0x89], R95 ;  /* 0x0000895f0a00d986 */ /* 0x0001e2000c101124 */
[----:B------:R-:W-:Y:S05]  /*81e0*/  @P6 BRA `(.L_x_368) ;  /* 0x00000000000c6947 */ /* 0x000fea0003800000 */
[----:B------:R-:W2:Y:S02]  /*81f0*/  LDG.E.U8 R22, desc[UR36][R120.64+0x90] ;  /* 0x0000902478167981 */ /* 0x000ea4000c1e1100 */
[----:B--2---:R-:W-:-:S05]  /*8200*/  PRMT R3, R22, 0x8880, RZ ;  /* 0x0000888016037816 */ /* 0x004fca00000000ff */
[----:B------:R-:W-:-:S07]  /*8210*/  IMAD R224, R3, R18, RZ ;  /* 0x0000001203e07224 */ /* 0x000fce00078e02ff */
.L_x_368:
[----:B------:R-:W-:Y:S05]  /*8220*/  BSYNC B1 ;  /* 0x0000000000017941 */ /* 0x000fea0003800000 */
.L_x_367:
[----:B--2---:R-:W-:Y:S01]  /*8230*/  @!P6 IMAD R3, R96, R19, R224 ;  /* 0x000000136003e224 */ /* 0x004fe200078e02e0 */
[----:B------:R-:W-:Y:S04]  /*8240*/  BSSY B1, `(.L_x_369) ;  /* 0x0000006000017945 */ /* 0x000fe80003800000 */
[----:B------:R2:W-:Y:S01]  /*8250*/  @!P6 STG.E.U8 desc[UR36][R6.64+0x90], R3 ;  /* 0x000090030600e986 */ /* 0x0005e2000c101124 */
[----:B------:R-:W-:Y:S05]  /*8260*/  @P2 BRA `(.L_x_370) ;  /* 0x00000000000c2947 */ /* 0x000fea0003800000 */
[----:B------:R-:W2:Y:S02]  /*8270*/  LDG.E.U8 R22, desc[UR36][R120.64+0x91] ;  /* 0x0000912478167981 */ /* 0x000ea4000c1e1100 */
[----:B--2---:R-:W-:-:S05]  /*8280*/  PRMT R3, R22, 0x8880, RZ ;  /* 0x0000888016037816 */ /* 0x004fca00000000ff */
[----:B------:R-:W-:-:S07]  /*8290*/  IMAD R224, R3, R18, RZ ;  /* 0x0000001203e07224 */ /* 0x000fce00078e02ff */
.L_x_370:
[----:B------:R-:W-:Y:S05]  /*82a0*/  BSYNC B1 ;  /* 0x0000000000017941 */ /* 0x000fea0003800000 */
.L_x_369:
        /* <DEDUP_REMOVED lines=12> */
.L_x_372:
[----:B------:R-:W-:Y:S05]  /*8370*/  BSYNC B1 ;  /* 0x0000000000017941 */ /* 0x000fea0003800000 */
.L_x_371:
[----:B--2---:R-:W-:Y:S01]  /*8380*/  @!P4 IMAD R3, R98, R19, R224 ;  /* 0x000000136203c224 */ /* 0x004fe200078e02e0 */
[----:B------:R-:W-:Y:S04]  /*8390*/  BSSY B1, `(.L_x_373) ;  /* 0x0000006000017945 */ /* 0x000fe80003800000 */
[----:B------:R2:W-:Y:S01]  /*83a0*/  @!P4 STG.E.U8 desc[UR36][R10.64+0x90], R3 ;  /* 0x000090030a00c986 */ /* 0x0005e2000c101124 */
[----:B------:R-:W-:Y:S05]  /*83b0*/  @P3 BRA `(.L_x_374) ;  /* 0x00000000000c3947 */ /* 0x000fea0003800000 */
[----:B------:R-:W2:Y:S02]  /*83c0*/  LDG.E.U8 R22, desc[UR36][R14.64+0x91] ;  /* 0x000091240e167981 */ /* 0x000ea4000c1e1100 */
[----:B--2---:R-:W-:-:S05]  /*83d0*/  PRMT R3, R22, 0x8880, RZ ;  /* 0x0000888016037816 */ /* 0x004fca00000000ff */
[----:B------:R-:W-:-:S07]  /*83e0*/  IMAD R224, R3, R18, RZ ;  /* 0x0000001203e07224 */ /* 0x000fce00078e02ff */
.L_x_374:
[----:B------:R-:W-:Y:S05]  /*83f0*/  BSYNC B1 ;  /* 0x0000000000017941 */ /* 0x000fea0003800000 */
.L_x_373:
[----:B------:R-:W-:Y:S01]  /*8400*/  @!P3 IMAD R99, R99, R19, R224 ;  /* 0x000000136363b224 */ /* 0x000fe200078e02e0 */
[----:B------:R-:W-:Y:S04]  /*8410*/  BSSY B1, `(.L_x_375) ;  /* 0x0000006000017945 */ /* 0x000fe80003800000 */
[----:B------:R0:W-:Y:S01]  /*8420*/  @!P3 STG.E.U8 desc[UR36][R10.64+0x91], R99 ;  /* 0x000091630a00b986 */ /* 0x0001e2000c101124 */
[----:B------:R-:W-:Y:S05]  /*8430*/  @P5 BRA `(.L_x_376) ;  /* 0x00000000000c5947 */ /* 0x000fea0003800000 */
[----:B------:R-:W2:Y:S02]  /*8440*/  LDG.E.U8 R22, desc[UR36][R120.64+0x98] ;  /* 0x0000982478167981 */ /* 0x000ea4000c1e1100 */
[----:B--2---:R-:W-:-:S05]  /*8450*/  PRMT R3, R22, 0x8880, RZ ;  /* 0x0000888016037816 */ /* 0x004fca00000000ff */
[----:B------:R-:W-:-:S07]  /*8460*/  IMAD R224, R3, R18, RZ ;  /* 0x0000001203e07224 */ /* 0x000fce00078e02ff */
.L_x_376:
[----:B------:R-:W-:Y:S05]  /*8470*/  BSYNC B1 ;  /* 0x0000000000017941 */ /* 0x000fea0003800000 */
.L_x_375:
[----:B--2---:R-:W-:Y:S01]  /*8480*/  @!P5 IMAD R3, R100, R19, R224 ;  /* 0x000000136403d224 */ /* 0x004fe200078e02e0 */
[----:B------:R-:W-:Y:S04]  /*8490*/  BSSY B1, `(.L_x_377) ;  /* 0x0000006000017945 */ /* 0x000fe80003800000 */
[----:B------:R2:W-:Y:S01]  /*84a0*/  @!P5 STG.E.U8 desc[UR36][R6.64+0x98], R3 ;  /* 0x000098030600d986 */ /* 0x0005e2000c101124 */
[----:B------:R-:W-:Y:S05]  /*84b0*/  @P6 BRA `(.L_x_378) ;  /* 0x00000000000c6947 */ /* 0x000fea0003800000 */
[----:B------:R-:W2:Y:S02]  /*84c0*/  LDG.E.U8 R22, desc[UR36][R120.64+0x99] ;  /* 0x0000992478167981 */ /* 0x000ea4000c1e1100 */
[----:B--2---:R-:W-:-:S05]  /*84d0*/  PRMT R3, R22, 0x8880, RZ ;  /* 0x0000888016037816 */ /* 0x004fca00000000ff */
[----:B------:R-:W-:-:S07]  /*84e0*/  IMAD R224, R3, R18, RZ ;  /* 0x0000001203e07224 */ /* 0x000fce00078e02ff */
.L_x_378:
[----:B------:R-:W-:Y:S05]  /*84f0*/  BSYNC B1 ;  /* 0x0000000000017941 */ /* 0x000fea0003800000 */
.L_x_377:
[----:B------:R-:W-:Y:S01]  /*8500*/  @!P6 IMAD R101, R101, R19, R224 ;  /* 0x000000136565e224 */ /* 0x000fe200078e02e0 */
[----:B------:R-:W-:Y:S04]  /*8510*/  BSSY B1, `(.L_x_379) ;  /* 0x0000006000017945 */ /* 0x000fe80003800000 */
[----:B------:R0:W-:Y:S01]  /*8520*/  @!P6 STG.E.U8 desc[UR36][R6.64+0x99], R101 ;  /* 0x000099650600e986 */ /* 0x0001e2000c101124 */
[----:B------:R-:W-:Y:S05]  /*8530*/  @P2 BRA `(.L_x_380) ;  /* 0x00000000000c2947 */ /* 0x000fea0003800000 */
[----:B------:R-:W2:Y:S02]  /*8540*/  LDG.E.U8 R22, desc[UR36][R14.64+0x98] ;  /* 0x000098240e167981 */ /* 0x000ea4000c1e1100 */
[----:B--2---:R-:W-:-:S05]  /*8550*/  PRMT R3, R22, 0x8880, RZ ;  /* 0x0000888016037816 */ /* 0x004fca00000000ff */
[----:B------:R-:W-:-:S07]  /*8560*/  IMAD R224, R3, R18, RZ ;  /* 0x0000001203e07224 */ /* 0x000fce00078e02ff */
.L_x_380:
[----:B------:R-:W-:Y:S05]  /*8570*/  BSYNC B1 ;  /* 0x0000000000017941 */ /* 0x000fea0003800000 */
.L_x_379:
        /* <DEDUP_REMOVED lines=12> */
.L_x_382:
[----:B------:R-:W-:Y:S05]  /*8640*/  BSYNC B1 ;  /* 0x0000000000017941 */ /* 0x000fea0003800000 */
.L_x_381:
[----:B------:R-:W-:Y:S01]  /*8650*/  @!P4 IMAD R103, R103, R19, R224 ;  /* 0x000000136767c224 */ /* 0x000fe200078e02e0 */
[----:B------:R-:W-:Y:S04]  /*8660*/  BSSY B1, `(.L_x_383) ;  /* 0x0000006000017945 */ /* 0x000fe80003800000 */
[----:B------:R0:W-:Y:S01]  /*8670*/  @!P4 STG.E.U8 desc[UR36][R10.64+0x99], R103 ;  /* 0x000099670a00c986 */ /* 0x0001e2000c101124 */
[----:B------:R-:W-:Y:S05]  /*8680*/  @P3 BRA `(.L_x_384) ;  /* 0x00000000000c3947 */ /* 0x000fea0003800000 */
[----:B------:R-:W2:Y:S02]  /*8690*/  LDG.E.U8 R22, desc[UR36][R120.64+0xa0] ;  /* 0x0000a02478167981 */ /* 0x000ea4000c1e1100 */
[----:B--2---:R-:W-:-:S05]  /*86a0*/  PRMT R3, R22, 0x8880, RZ ;  /* 0x0000888016037816 */ /* 0x004fca00000000ff */
[----:B------:R-:W-:-:S07]  /*86b0*/  IMAD R224, R3, R18, RZ ;  /* 0x0000001203e07224 */ /* 0x000fce00078e02ff */
.L_x_384:
[----:B------:R-:W-:Y:S05]  /*86c0*/  BSYNC B1 ;  /* 0x0000000000017941 */ /* 0x000fea0003800000 */
.L_x_383:
[----:B--2---:R-:W-:Y:S01]  /*86d0*/  @!P3 IMAD R3, R104, R19, R224 ;  /* 0x000000136803b224 */ /* 0x004fe200078e02e0 */
[----:B------:R-:W-:Y:S04]  /*86e0*/  BSSY B1, `(.L_x_385) ;  /* 0x0000006000017945 */ /* 0x000fe80003800000 */
[----:B------:R2:W-:Y:S01]  /*86f0*/  @!P3 STG.E.U8 desc[UR36][R6.64+0xa0], R3 ;  /* 0x0000a0030600b986 */ /* 0x0005e2000c101124 */
[----:B------:R-:W-:Y:S05]  /*8700*/  @P5 BRA `(.L_x_386) ;  /* 0x00000000000c5947 */ /* 0x000fea0003800000 */
[----:B------:R-:W2:Y:S02]  /*8710*/  LDG.E.U8 R22, desc[UR36][R120.64+0xa1] ;  /* 0x0000a12478167981 */ /* 0x000ea4000c1e1100 */
[----:B--2---:R-:W-:-:S05]  /*8720*/  PRMT R3, R22, 0x8880, RZ ;  /* 0x0000888016037816 */ /* 0x004fca00000000ff */
[----:B------:R-:W-:-:S07]  /*8730*/  IMAD R224, R3, R18, RZ ;  /* 0x0000001203e07224 */ /* 0x000fce00078e02ff */
.L_x_386:
[----:B------:R-:W-:Y:S05]  /*8740*/  BSYNC B1 ;  /* 0x0000000000017941 */ /* 0x000fea0003800000 */
.L_x_385:
[----:B------:R-:W-:Y:S01]  /*8750*/  @!P5 IMAD R105, R105, R19, R224 ;  /* 0x000000136969d224 */ /* 0x000fe200078e02e0 */
[----:B------:R-:W-:Y:S04]  /*8760*/  BSSY B1, `(.L_x_387) ;  /* 0x0000006000017945 */ /* 0x000fe80003800000 */
[----:B------:R0:W-:Y:S01]  /*8770*/  @!P5 STG.E.U8 desc[UR36][R6.64+0xa1], R105 ;  /* 0x0000a1690600d986 */ /* 0x0001e2000c101124 */
[----:B------:R-:W-:Y:S05]  /*8780*/  @P6 BRA `(.L_x_388) ;  /* 0x00000000000c6947 */ /* 0x000fea0003800000 */
[----:B------:R-:W2:Y:S02]  /*8790*/  LDG.E.U8 R22, desc[UR36][R14.64+0xa0] ;  /* 0x0000a0240e167981 */ /* 0x000ea4000c1e1100 */
[----:B--2---:R-:W-:-:S05]  /*87a0*/  PRMT R3, R22, 0x8880, RZ ;  /* 0x0000888016037816 */ /* 0x004fca00000000ff */
[----:B------:R-:W-:-:S07]  /*87b0*/  IMAD R224, R3, R18, RZ ;  /* 0x0000001203e07224 */ /* 0x000fce00078e02ff */
.L_x_388:
[----:B------:R-:W-:Y:S05]  /*87c0*/  BSYNC B1 ;  /* 0x0000000000017941 */ /* 0x000fea0003800000 */
.L_x_387:
[----:B--2---:R-:W-:Y:S01]  /*87d0*/  @!P6 IMAD R3, R106, R19, R224 ;  /* 0x000000136a03e224 */ /* 0x004fe200078e02e0 */
[----:B------:R-:W-:Y:S04]  /*87e0*/  BSSY B1, `(.L_x_389) ;  /* 0x0000006000017945 */ /* 0x000fe80003800000 */
[----:B------:R2:W-:Y:S01]  /*87f0*/  @!P6 STG.E.U8 desc[UR36][R10.64+0xa0], R3 ;  /* 0x0000a0030a00e986 */ /* 0x0005e2000c101124 */
[----:B------:R-:W-:Y:S05]  /*8800*/  @P2 BRA `(.L_x_390) ;  /* 0x00000000000c2947 */ /* 0x000fea0003800000 */
[----:B------:R-:W2:Y:S02]  /*8810*/  LDG.E.U8 R22, desc[UR36][R14.64+0xa1] ;  /* 0x0000a1240e167981 */ /* 0x000ea4000c1e1100 */
[----:B--2---:R-:W-:-:S05]  /*8820*/  PRMT R3, R22, 0x8880, RZ ;  /* 0x0000888016037816 */ /* 0x004fca00000000ff */
[----:B------:R-:W-:-:S07]  /*8830*/  IMAD R224, R3, R18, RZ ;  /* 0x0000001203e07224 */ /* 0x000fce00078e02ff */
.L_x_390:
[----:B------:R-:W-:Y:S05]  /*8840*/  BSYNC B1 ;  /* 0x0000000000017941 */ /* 0x000fea0003800000 */
.L_x_389:
        /* <DEDUP_REMOVED lines=12> */
.L_x_392:
[----:B------:R-:W-:Y:S05]  /*8910*/  BSYNC B1 ;  /* 0x0000000000017941 */ /* 0x000fea0003800000 */
.L_x_391:
[----:B--2---:R-:W-:Y:S01]  /*8920*/  @!P5 IMAD R3, R108, R19, R224 ;  /* 0x000000136c03d224 */ /* 0x004fe200078e02e0 */
[----:B------:R-:W-:Y:S04]  /*8930*/  BSSY B1, `(.L_x_393) ;  /* 0x0000006000017945 */ /* 0x000fe80003800000 */
[----:B------:R2:W-:Y:S01]  /*8940*/  @!P5 STG.E.U8 desc[UR36][R6.64+0xa8], R3 ;  /* 0x0000a8030600d986 */ /* 0x0005e2000c101124 */
[----:B------:R-:W-:Y:S05]  /*8950*/  @P3 BRA `(.L_x_394) ;  /* 0x00000000000c3947 */ /* 0x000fea0003800000 */
[----:B------:R-:W2:Y:S02]  /*8960*/  LDG.E.U8 R22, desc[UR36][R120.64+0xa9] ;  /* 0x0000a92478167981 */ /* 0x000ea4000c1e1100 */
[----:B--2---:R-:W-:-:S05]  /*8970*/  PRMT R3, R22, 0x8880, RZ ;  /* 0x0000888016037816 */ /* 0x004fca00000000ff */
[----:B------:R-:W-:-:S07]  /*8980*/  IMAD R224, R3, R18, RZ ;  /* 0x0000001203e07224 */ /* 0x000fce00078e02ff */
.L_x_394:
[----:B------:R-:W-:Y:S05]  /*8990*/  BSYNC B1 ;  /* 0x0000000000017941 */ /* 0x000fea0003800000 */
.L_x_393:
[----:B------:R-:W-:Y:S01]  /*89a0*/  @!P3 IMAD R109, R109, R19, R224 ;  /* 0x000000136d6db224 */ /* 0x000fe200078e02e0 */
[----:B------:R-:W-:Y:S04]  /*89b0*/  BSSY B1, `(.L_x_395) ;  /* 0x0000006000017945 */ /* 0x000fe80003800000 */
[----:B------:R0:W-:Y:S01]  /*89c0*/  @!P3 STG.E.U8 desc[UR36][R6.64+0xa9], R109 ;  /* 0x0000a96d0600b986 */ /* 0x0001e2000c101124 */
[----:B------:R-:W-:Y:S05]  /*89d0*/  @P2 BRA `(.L_x_396) ;  /* 0x00000000000c2947 */ /* 0x000fea0003800000 */
[----:B------:R-:W2:Y:S02]  /*89e0*/  LDG.E.U8 R22, desc[UR36][R14.64+0xa8] ;  /* 0x0000a8240e167981 */ /* 0x000ea4000c1e1100 */
[----:B--2---:R-:W-:-:S05]  /*89f0*/  PRMT R3, R22, 0x8880, RZ ;  /* 0x0000888016037816 */ /* 0x004fca00000000ff */
[----:B------:R-:W-:-:S07]  /*8a00*/  IMAD R224, R3, R18, RZ ;  /* 0x0000001203e07224 */ /* 0x000fce00078e02ff */
.L_x_396:
[----:B------:R-:W-:Y:S05]  /*8a10*/  BSYNC B1 ;  /* 0x0000000000017941 */ /* 0x000fea0003800000 */
.L_x_395:
[----:B--2---:R-:W-:Y:S01]  /*8a20*/  @!P2 IMAD R3, R110, R19, R224 ;  /* 0x000000136e03a224 */ /* 0x004fe200078e02e0 */
[----:B------:R-:W-:Y:S04]  /*8a30*/  BSSY B1, `(.L_x_397) ;  /* 0x0000006000017945 */ /* 0x000fe80003800000 */
[----:B------:R2:W-:Y:S01]  /*8a40*/  @!P2 STG.E.U8 desc[UR36][R10.64+0xa8], R3 ;  /* 0x0000a8030a00a986 */ /* 0x0005e2000c101124 */
[----:B------:R-:W-:Y:S05]  /*8a50*/  @P6 BRA `(.L_x_398) ;  /* 0x00000000000c6947 */ /* 0x000fea0003800000 */
[----:B------:R-:W2:Y:S02]  /*8a60*/  LDG.E.U8 R22, desc[UR36][R14.64+0xa9] ;  /* 0x0000a9240e167981 */ /* 0x000ea4000c1e1100 */
[----:B--2---:R-:W-:-:S05]  /*8a70*/  PRMT R3, R22, 0x8880, RZ ;  /* 0x0000888016037816 */ /* 0x004fca00000000ff */
[----:B------:R-:W-:-:S07]  /*8a80*/  IMAD R224, R3, R18, RZ ;  /* 0x0000001203e07224 */ /* 0x000fce00078e02ff */
.L_x_398:
[----:B------:R-:W-:Y:S05]  /*8a90*/  BSYNC B1 ;  /* 0x0000000000017941 */ /* 0x000fea0003800000 */
.L_x_397:
[----:B------:R-:W-:Y:S01]  /*8aa0*/  @!P6 IMAD R111, R111, R19, R224 ;  /* 0x000000136f6fe224 */ /* 0x000fe200078e02e0 */
[----:B------:R-:W-:Y:S04]  /*8ab0*/  BSSY B1, `(.L_x_399) ;  /* 0x0000006000017945 */ /* 0x000fe80003800000 */
[----:B------:R0:W-:Y:S01]  /*8ac0*/  @!P6 STG.E.U8 desc[UR36][R10.64+0xa9], R111 ;  /* 0x0000a96f0a00e986 */ /* 0x0001e2000c101124 */
[----:B------:R-:W-:Y:S05]  /*8ad0*/  @P4 BRA `(.L_x_400) ;  /* 0x00000000000c4947 */ /* 0x000fea0003800000 */
[----:B------:R-:W2:Y:S02]  /*8ae0*/  LDG.E.U8 R22, desc[UR36][R120.64+0xb0] ;  /* 0x0000b02478167981 */ /* 0x000ea4000c1e1100 */
[----:B--2---:R-:W-:-:S05]  /*8af0*/  PRMT R3, R22, 0x8880, RZ ;  /* 0x0000888016037816 */ /* 0x004fca00000000ff */
[----:B------:R-:W-:-:S07]  /*8b00*/  IMAD R224, R3, R18, RZ ;  /* 0x0000001203e07224 */ /* 0x000fce00078e02ff */
.L_x_400:
[----:B------:R-:W-:Y:S05]  /*8b10*/  BSYNC B1 ;  /* 0x0000000000017941 */ /* 0x000fea0003800000 */
.L_x_399:
[----:B------:R-:W-:Y:S01]  /*8b20*/  ISETP.LT.OR P3, PT, R0, 0xb2, !P1 ;  /* 0x000000b20000780c */ /* 0x000fe20004f61670 */
[----:B--2---:R-:W-:Y:S01]  /*8b30*/  @!P4 IMAD R3, R112, R19, R224 ;  /* 0x000000137003c224 */ /* 0x004fe200078e02e0 */
[----:B------:R-:W-:Y:S01]  /*8b40*/  BSSY B1, `(.L_x_401) ;  /* 0x000000b000017945 */ /* 0x000fe20003800000 */
[C---:B------:R-:W-:Y:S02]  /*8b50*/  ISETP.LT.OR P2, PT, R0.reuse, 0xb1, !P0 ;  /* 0x000000b10000780c */ /* 0x040fe40004741670 */
[C---:B------:R-:W-:Y:S01]  /*8b60*/  ISETP.LT.OR P5, PT, R0.reuse, 0xb2, !P0 ;  /* 0x000000b20000780c */ /* 0x040fe200047a1670 */
[----:B------:R2:W-:Y:S01]  /*8b70*/  @!P4 STG.E.U8 desc[UR36][R6.64+0xb0], R3 ;  /* 0x0000b0030600c986 */ /* 0x0005e2000c101124 */
[C---:B------:R-:W-:Y:S02]  /*8b80*/  ISETP.LT.OR P4, PT, R0.reuse, 0xb9, !P1 ;  /* 0x000000b90000780c */ /* 0x040fe40004f81670 */
[C---:B------:R-:W-:Y:S02]  /*8b90*/  ISETP.LT.OR P1, PT, R0.reuse, 0xba, !P1 ;  /* 0x000000ba0000780c */ /* 0x040fe40004f21670 */
[----:B------:R-:W-:-:S02]  /*8ba0*/  ISETP.LT.OR P6, PT, R0, 0xb9, !P0 ;  /* 0x000000b90000780c */ /* 0x000fc400047c1670 */
[----:B------:R-:W-:Y:S11]  /*8bb0*/  @P3 BRA `(.L_x_402) ;  /* 0x00000000000c3947 */ /* 0x000ff60003800000 */
[----:B------:R-:W2:Y:S02]  /*8bc0*/  LDG.E.U8 R22, desc[UR36][R120.64+0xb1] ;  /* 0x0000b12478167981 */ /* 0x000ea4000c1e1100 */
[----:B--2---:R-:W-:-:S05]  /*8bd0*/  PRMT R3, R22, 0x8880, RZ ;  /* 0x0000888016037816 */ /* 0x004fca00000000ff */
[----:B------:R-:W-:-:S07]  /*8be0*/  IMAD R224, R3, R18, RZ ;  /* 0x0000001203e07224 */ /* 0x000fce00078e02ff */
.L_x_402:
[----:B------:R-:W-:Y:S05]  /*8bf0*/  BSYNC B1 ;  /* 0x0000000000017941 */ /* 0x000fea0003800000 */
.L_x_401:
[----:B------:R-:W-:Y:S01]  /*8c00*/  @!P3 IMAD R113, R113, R19, R224 ;  /* 0x000000137171b224 */ /* 0x000fe200078e02e0 */
[----:B------:R-:W-:Y:S04]  /*8c10*/  BSSY B1, `(.L_x_403) ;  /* 0x0000006000017945 */ /* 0x000fe80003800000 */
[----:B------:R0:W-:Y:S01]  /*8c20*/  @!P3 STG.E.U8 desc[UR36][R6.64+0xb1], R113 ;  /* 0x0000b1710600b986 */ /* 0x0001e2000c101124 */
[----:B------:R-:W-:Y:S05]  /*8c30*/  @P2 BRA `(.L_x_404) ;  /* 0x00000000000c2947 */ /* 0x000fea0003800000 */
[----:B------:R-:W2:Y:S02]  /*8c40*/  LDG.E.U8 R22, desc[UR36][R14.64+0xb0] ;  /* 0x0000b0240e167981 */ /* 0x000ea4000c1e1100 */
[----:B--2---:R-:W-:-:S05]  /*8c50*/  PRMT R3, R22, 0x8880, RZ ;  /* 0x0000888016037816 */ /* 0x004fca00000000ff */
[----:B------:R-:W-:-:S07]  /*8c60*/  IMAD R224, R3, R18, RZ ;  /* 0x0000001203e07224 */ /* 0x000fce00078e02ff */
.L_x_404:
[----:B------:R-:W-:Y:S05]  /*8c70*/  BSYNC B1 ;  /* 0x0000000000017941 */ /* 0x000fea0003800000 */
.L_x_403:
[----:B--2---:R-:W-:Y:S01]  /*8c80*/  @!P2 IMAD R3, R114, R19, R224 ;  /* 0x000000137203a224 */ /* 0x004fe200078e02e0 */
[----:B------:R-:W-:Y:S04]  /*8c90*/  BSSY B1, `(.L_x_405) ;  /* 0x0000006000017945 */ /* 0x000fe80003800000 */
[----:B------:R2:W-:Y:S01]  /*8ca0*/  @!P2 STG.E.U8 desc[UR36][R10.64+0xb0], R3 ;  /* 0x0000b0030a00a986 */ /* 0x0005e2000c101124 */
[----:B------:R-:W-:Y:S05]  /*8cb0*/  @P5 BRA `(.L_x_406) ;  /* 0x00000000000c5947 */ /* 0x000fea0003800000 */
[----:B------:R-:W2:Y:S02]  /*8cc0*/  LDG.E.U8 R22, desc[UR36][R14.64+0xb1] ;  /* 0x0000b1240e167981 */ /* 0x000ea4000c1e1100 */
[----:B--2---:R-:W-:-:S05]  /*8cd0*/  PRMT R3, R22, 0x8880, RZ ;  /* 0x0000888016037816 */ /* 0x004fca00000000ff */
[----:B------:R-:W-:-:S07]  /*8ce0*/  IMAD R224, R3, R18, RZ ;  /* 0x0000001203e07224 */ /* 0x000fce00078e02ff */
.L_x_406:
[----:B------:R-:W-:Y:S05]  /*8cf0*/  BSYNC B1 ;  /* 0x0000000000017941 */ /* 0x000fea0003800000 */
.L_x_405:
[----:B------:R-:W-:Y:S01]  /*8d00*/  @!P5 IMAD R115, R115, R19, R224 ;  /* 0x000000137373d224 */ /* 0x000fe200078e02e0 */
[----:B------:R-:W-:Y:S04]  /*8d10*/  BSSY B1, `(.L_x_407) ;  /* 0x0000006000017945 */ /* 0x000fe80003800000 */
[----:B------:R0:W-:Y:S01]  /*8d20*/  @!P5 STG.E.U8 desc[UR36][R10.64+0xb1], R115 ;  /* 0x0000b1730a00d986 */ /* 0x0001e2000c101124 */
[----:B------:R-:W-:Y:S05]  /*8d30*/  @P4 BRA `(.L_x_408) ;  /* 0x00000000000c4947 */ /* 0x000fea0003800000 */
[----:B------:R-:W2:Y:S02]  /*8d40*/  LDG.E.U8 R22, desc[UR36][R120.64+0xb8] ;  /* 0x0000b82478167981 */ /* 0x000ea4000c1e1100 */
[----:B--2---:R-:W-:-:S05]  /*8d50*/  PRMT R3, R22, 0x8880, RZ ;  /* 0x0000888016037816 */ /* 0x004fca00000000ff */
[----:B------:R-:W-:-:S07]  /*8d60*/  IMAD R224, R3, R18, RZ ;  /* 0x0000001203e07224 */ /* 0x000fce00078e02ff */
.L_x_408:
[----:B------:R-:W-:Y:S05]  /*8d70*/  BSYNC B1 ;  /* 0x0000000000017941 */ /* 0x000fea0003800000 */
.L_x_407:
[----:B--2---:R-:W-:Y:S01]  /*8d80*/  @!P4 IMAD R3, R116, R19, R224 ;  /* 0x000000137403c224 */ /* 0x004fe200078e02e0 */
[----:B------:R-:W-:Y:S04]  /*8d90*/  BSSY B1, `(.L_x_409) ;  /* 0x0000006000017945 */ /* 0x000fe80003800000 */
[----:B------:R2:W-:Y:S01]  /*8da0*/  @!P4 STG.E.U8 desc[UR36][R6.64+0xb8], R3 ;  /* 0x0000b8030600c986 */ /* 0x0005e2000c101124 */
[----:B------:R-:W-:Y:S05]  /*8db0*/  @P1 BRA `(.L_x_410) ;  /* 0x00000000000c1947 */ /* 0x000fea0003800000 */
[----:B------:R-:W2:Y:S02]  /*8dc0*/  LDG.E.U8 R22, desc[UR36][R120.64+0xb9] ;  /* 0x0000b92478167981 */ /* 0x000ea4000c1e1100 */
[----:B--2---:R-:W-:-:S05]  /*8dd0*/  PRMT R3, R22, 0x8880, RZ ;  /* 0x0000888016037816 */ /* 0x004fca00000000ff */
[----:B------:R-:W-:-:S07]  /*8de0*/  IMAD R224, R3, R18, RZ ;  /* 0x0000001203e07224 */ /* 0x000fce00078e02ff */
.L_x_410:
[----:B------:R-:W-:Y:S05]  /*8df0*/  BSYNC B1 ;  /* 0x0000000000017941 */ /* 0x000fea0003800000 */
.L_x_409:
[----:B------:R-:W-:Y:S01]  /*8e00*/  @!P1 IMAD R117, R117, R19, R224 ;  /* 0x0000001375759224 */ /* 0x000fe200078e02e0 */
[----:B------:R-:W-:Y:S04]  /*8e10*/  BSSY B1, `(.L_x_411) ;  /* 0x0000006000017945 */ /* 0x000fe80003800000 */
[----:B------:R0:W-:Y:S01]  /*8e20*/  @!P1 STG.E.U8 desc[UR36][R6.64+0xb9], R117 ;  /* 0x0000b97506009986 */ /* 0x0001e2000c101124 */
[----:B------:R-:W-:Y:S05]  /*8e30*/  @P6 BRA `(.L_x_412) ;  /* 0x00000000000c6947 */ /* 0x000fea0003800000 */
[----:B------:R-:W2:Y:S02]  /*8e40*/  LDG.E.U8 R22, desc[UR36][R14.64+0xb8] ;  /* 0x0000b8240e167981 */ /* 0x000ea4000c1e1100 */
[----:B--2---:R-:W-:-:S05]  /*8e50*/  PRMT R3, R22, 0x8880, RZ ;  /* 0x0000888016037816 */ /* 0x004fca00000000ff */
[----:B------:R-:W-:-:S07]  /*8e60*/  IMAD R224, R3, R18, RZ ;  /* 0x0000001203e07224 */ /* 0x000fce00078e02ff */
.L_x_412:
[----:B------:R-:W-:Y:S05]  /*8e70*/  BSYNC B1 ;  /* 0x0000000000017941 */ /* 0x000fea0003800000 */
.L_x_411:
[----:B--2---:R-:W-:Y:S01]  /*8e80*/  @!P6 IMAD R3, R118, R19, R224 ;  /* 0x000000137603e224 */ /* 0x004fe200078e02e0 */
[----:B------:R-:W-:Y:S01]  /*8e90*/  ISETP.LT.OR P0, PT, R0, 0xba, !P0 ;  /* 0x000000ba0000780c */ /* 0x000fe20004701670 */
[----:B------:R-:W-:Y:S03]  /*8ea0*/  BSSY B1, `(.L_x_413) ;  /* 0x0000006000017945 */ /* 0x000fe60003800000 */
[----:B------:R2:W-:Y:S09]  /*8eb0*/  @!P6 STG.E.U8 desc[UR36][R10.64+0xb8], R3 ;  /* 0x0000b8030a00e986 */ /* 0x0005f2000c101124 */
[----:B------:R-:W-:Y:S05]  /*8ec0*/  @P0 BRA `(.L_x_414) ;  /* 0x00000000000c0947 */ /* 0x000fea0003800000 */
[----:B------:R-:W2:Y:S02]  /*8ed0*/  LDG.E.U8 R22, desc[UR36][R14.64+0xb9] ;  /* 0x0000b9240e167981 */ /* 0x000ea4000c1e1100 */
[----:B--2---:R-:W-:-:S05]  /*8ee0*/  PRMT R3, R22, 0x8880, RZ ;  /* 0x0000888016037816 */ /* 0x004fca00000000ff */
[----:B------:R-:W-:-:S07]  /*8ef0*/  IMAD R224, R3, R18, RZ ;  /* 0x0000001203e07224 */ /* 0x000fce00078e02ff */
.L_x_414:
[----:B------:R-:W-:Y:S05]  /*8f00*/  BSYNC B1 ;  /* 0x0000000000017941 */ /* 0x000fea0003800000 */
.L_x_413:
[----:B------:R-:W-:Y:S01]  /*8f10*/  IMAD R119, R119, R19, R224 ;  /* 0x0000001377777224 */ /* 0x000fe200078e02e0 */
[----:B------:R-:W-:Y:S06]  /*8f20*/  @P0 BRA `(.L_x_415) ;  /* 0x0000002400180947 */ /* 0x000fec0003800000 */
[----:B------:R0:W-:Y:S01]  /*8f30*/  STG.E.U8 desc[UR36][R10.64+0xb9], R119 ;  /* 0x0000b9770a007986 */ /* 0x0001e2000c101124 */
[----:B------:R-:W-:Y:S05]  /*8f40*/  BRA `(.L_x_415) ;  /* 0x0000002400107947 */ /* 0x000fea0003800000 */
.L_x_30:
[C---:B------:R-:W-:Y:S02]  /*8f50*/  ISETP.GE.AND P0, PT, R3.reuse, 0x1, PT ;  /* 0x000000010300780c */ /* 0x040fe40003f06270 */
[----:B------:R-:W-:Y:S02]  /*8f60*/  ISETP.GE.AND P2, PT, R3, 0x9, PT ;  /* 0x000000090300780c */ /* 0x000fe40003f46270 */
[C---:B------:R-:W-:Y:S02]  /*8f70*/  ISETP.LT.OR P1, PT, R0.reuse, 0x1, !P0 ;  /* 0x000000010000780c */ /* 0x040fe40004721670 */
[C---:B------:R-:W-:Y:S02]  /*8f80*/  ISETP.LT.OR P5, PT, R0.reuse, 0x2, !P0 ;  /* 0x000000020000780c */ /* 0x040fe400047a1670 */
[C---:B------:R-:W-:Y:S02]  /*8f90*/  ISETP.LT.OR P3, PT, R0.reuse, 0x1, !P2 ;  /* 0x000000010000780c */ /* 0x040fe40005761670 */
[----:B------:R-:W-:-:S02]  /*8fa0*/  ISETP.LT.OR P4, PT, R0, 0x2, !P2 ;  /* 0x000000020000780c */ /* 0x000fc40005781670 */
[----:B------:R-:W-:-:S05]  /*8fb0*/  ISETP.LT.OR P6, PT, R0, 0xa, !P0 ;  /* 0x0000000a0000780c */ /* 0x000fca00047c1670 */
[-C--:B------:R-:W-:Y:S02]  /*8fc0*/  @!P1 IMAD R13, R120, R19.reuse, RZ ;  /* 0x00000013780d9224 */ /* 0x080fe400078e02ff */
[-C--:B------:R-:W-:Y:S02]  /*8fd0*/  @!P5 IMAD R121, R121, R19.reuse, RZ ;  /* 0x000000137979d224 */ /* 0x080fe400078e02ff */
[-C--:B------:R-:W-:Y:S01]  /*8fe0*/  @!P3 IMAD R15, R122, R19.reuse, RZ ;  /* 0x000000137a0fb224 */ /* 0x080fe200078e02ff */
[----:B------:R0:W-:Y:S01]  /*8ff0*/  @!P1 STG.E.U8 desc[UR36][R4.64], R13 ;  /* 0x0000000d04009986 */ /* 0x0001e2000c101124 */
[C---:B------:R-:W-:Y:S01]  /*9000*/  ISETP.LT.OR P1, PT, R0.reuse, 0x9, !P0 ;  /* 0x000000090000780c */ /* 0x040fe20004721670 */
[-C--:B------:R-:W-:Y:S02]  /*9010*/  @!P4 IMAD R123, R123, R19.reuse, RZ ;  /* 0x000000137b7bc224 */ /* 0x080fe400078e02ff */
[----:B------:R-:W-:Y:S01]  /*9020*/  @!P5 STG.E.U8 desc[UR36][R4.64+0x1], R121 ;  /* 0x000001790400d986 */ /* 0x000fe2000c101124 */
[----:B------:R-:W-:Y:S01]  /*9030*/  ISETP.LT.OR P5, PT, R0, 0x9, !P2 ;  /* 0x000000090000780c */ /* 0x000fe200057a1670 */
[----:B------:R-:W-:-:S02]  /*9040*/  @!P6 IMAD R125, R125, R19, RZ ;  /* 0x000000137d7de224 */ /* 0x000fc400078e02ff */
[----:B------:R1:W-:Y:S01]  /*9050*/  @!P3 STG.E.U8 desc[UR36][R8.64], R15 ;  /* 0x0000000f0800b986 */ /* 0x0003e2000c101124 */
[----:B------:R-:W-:-:S03]  /*9060*/  ISETP.LT.OR P3, PT, R0, 0xa, !P2 ;  /* 0x0000000a0000780c */ /* 0x000fc60005761670 */
[----:B------:R-:W-:Y:S01]  /*9070*/  @!P4 STG.E.U8 desc[UR36][R8.64+0x1], R123 ;  /* 0x0000017b0800c986 */ /* 0x000fe2000c101124 */
[----:B------:R-:W-:Y:S01]  /*9080*/  ISETP.LT.OR P4, PT, R0, 0x11, !P0 ;  /* 0x000000110000780c */ /* 0x000fe20004781670 */
[-C--:B0-----:R-:W-:Y:S02]  /*9090*/  @!P1 IMAD R13, R124, R19.reuse, RZ ;  /* 0x000000137c0d9224 */ /* 0x081fe400078e02ff */
[----:B------:R-:W-:Y:S01]  /*90a0*/  @!P6 STG.E.U8 desc[UR36][R4.64+0x9], R125 ;  /* 0x0000097d0400e986 */ /* 0x000fe2000c101124 */
[----:B------:R-:W-:Y:S01]  /*90b0*/  ISETP.LT.OR P6, PT, R0, 0x11, !P2 ;  /* 0x000000110000780c */ /* 0x000fe200057c1670 */
[-C--:B------:R-:W-:Y:S02]  /*90c0*/  @!P5 IMAD R21, R126, R19.reuse, RZ ;  /* 0x000000137e15d224 */ /* 0x080fe400078e02ff */
[----:B------:R0:W-:Y:S01]  /*90d0*/  @!P1 STG.E.U8 desc[UR36][R4.64+0x8], R13 ;  /* 0x0000080d04009986 */ /* 0x0001e2000c101124 */
[----:B------:R-:W-:Y:S01]  /*90e0*/  ISETP.LT.OR P1, PT, R0, 0x12, !P0 ;  /* 0x000000120000780c */ /* 0x000fe20004721670 */
[----:B------:R-:W-:-:S02]  /*90f0*/  @!P3 IMAD R127, R127, R19, RZ ;  /* 0x000000137f7fb224 */ /* 0x000fc400078e02ff */
[----:B------:R-:W-:Y:S01]  /*9100*/  @!P5 STG.E.U8 desc[UR36][R8.64+0x8], R21 ;  /* 0x000008150800d986 */ /* 0x000fe2000c101124 */
[----:B------:R-:W-:Y:S01]  /*9110*/  ISETP.LT.OR P5, PT, R0, 0x12, !P2 ;  /* 0x000000120000780c */ /* 0x000fe200057a1670 */
[----:B-1----:R-:W-:Y:S02]  /*9120*/  @!P4 IMAD R15, R128, R19, RZ ;  /* 0x00000013800fc224 */ /* 0x002fe400078e02ff */
[----:B------:R-:W-:Y:S01]  /*9130*/  @!P3 STG.E.U8 desc[UR36][R8.64+0x9], R127 ;  /* 0x0000097f0800b986 */ /* 0x000fe2000c101124 */
[----:B------:R-:W-:-:S03]  /*9140*/  ISETP.LT.OR P3, PT, R0, 0x19, !P0 ;  /* 0x000000190000780c */ /* 0x000fc60004761670 */
[----:B------:R1:W-:Y:S01]  /*9150*/  @!P4 STG.E.U8 desc[UR36][R4.64+0x10], R15 ;  /* 0x0000100f0400c986 */ /* 0x0003e2000c101124 */
[----:B------:R-:W-:Y:S01]  /*9160*/  ISETP.LT.OR P4, PT, R0, 0x1a, !P0 ;  /* 0x0000001a0000780c */ /* 0x000fe20004781670 */
[-C--:B------:R-:W-:Y:S02]  /*9170*/  @!P1 IMAD R129, R129, R19.reuse, RZ ;  /* 0x0000001381819224 */ /* 0x080fe400078e02ff */
[-C--:B0-----:R-:W-:Y:S02]  /*9180*/  @!P6 IMAD R13, R130, R19.reuse, RZ ;  /* 0x00000013820de224 */ /* 0x081fe400078e02ff */
[----:B------:R-:W-:Y:S01]  /*9190*/  @!P5 IMAD R131, R131, R19, RZ ;  /* 0x000000138383d224 */ /* 0x000fe200078e02ff */
[----:B------:R-:W-:Y:S01]  /*91a0*/  @!P1 STG.E.U8 desc[UR36][R4.64+0x11], R129 ;  /* 0x0000118104009986 */ /* 0x000fe2000c101124 */
[----:B------:R-:W-:-:S03]  /*91b0*/  ISETP.LT.OR P1, PT, R0, 0x19, !P2 ;  /* 0x000000190000780c */ /* 0x000fc60005721670 */
[----:B------:R0:W-:Y:S01]  /*91c0*/  @!P6 STG.E.U8 desc[UR36][R8.64+0x10], R13 ;  /* 0x0000100d0800e986 */ /* 0x0001e2000c101124 */
[-C--:B-1----:R-:W-:Y:S01]  /*91d0*/  @!P3 IMAD R15, R132, R19.reuse, RZ ;  /* 0x00000013840fb224 */ /* 0x082fe200078e02ff */
[C---:B------:R-:W-:Y:S01]  /*91e0*/  ISETP.LT.OR P6, PT, R0.reuse, 0x1a, !P2 ;  /* 0x0000001a0000780c */ /* 0x040fe200057c1670 */
[----:B------:R-:W-:Y:S01]  /*91f0*/  @!P4 IMAD R133, R133, R19, RZ ;  /* 0x000000138585c224 */ /* 0x000fe200078e02ff */
[----:B------:R-:W-:Y:S01]  /*9200*/  @!P5 STG.E.U8 desc[UR36][R8.64+0x11], R131 ;  /* 0x000011830800d986 */ /* 0x000fe2000c101124 */
[----:B------:R-:W-:-:S03]  /*9210*/  ISETP.LT.OR P5, PT, R0, 0x21, !P0 ;  /* 0x000000210000780c */ /* 0x000fc600047a1670 */
[----:B------:R1:W-:Y:S01]  /*9220*/  @!P3 STG.E.U8 desc[UR36][R4.64+0x18], R15 ;  /* 0x0000180f0400b986 */ /* 0x0003e2000c101124 */
[----:B------:R-:W-:-:S03]  /*9230*/  ISETP.LT.OR P3, PT, R0, 0x22, !P0 ;  /* 0x000000220000780c */ /* 0x000fc60004761670 */
[----:B------:R-:W-:Y:S01]  /*9240*/  @!P4 STG.E.U8 desc[UR36][R4.64+0x19], R133 ;  /* 0x000019850400c986 */ /* 0x000fe2000c101124 */
[----:B------:R-:W-:Y:S01]  /*9250*/  ISETP.LT.OR P4, PT, R0, 0x21, !P2 ;  /* 0x000000210000780c */ /* 0x000fe20005781670 */
[-C--:B0-----:R-:W-:Y:S02]  /*9260*/  @!P1 IMAD R13, R134, R19.reuse, RZ ;  /* 0x00000013860d9224 */ /* 0x081fe400078e02ff */
[-C--:B------:R-:W-:Y:S02]  /*9270*/  @!P6 IMAD R135, R135, R19.reuse, RZ ;  /* 0x000000138787e224 */ /* 0x080fe400078e02ff */
[-C--:B------:R-:W-:Y:S01]  /*9280*/  @!P5 IMAD R21, R136, R19.reuse, RZ ;  /* 0x000000138815d224 */ /* 0x080fe200078e02ff */
[----:B------:R0:W-:Y:S01]  /*9290*/  @!P1 STG.E.U8 desc[UR36][R8.64+0x18], R13 ;  /* 0x0000180d08009986 */ /* 0x0001e2000c101124 */
[C---:B------:R-:W-:Y:S02]  /*92a0*/  ISETP.LT.OR P1, PT, R0.reuse, 0x22, !P2 ;  /* 0x000000220000780c */ /* 0x040fe40005721670 */
[----:B------:R-:W-:Y:S01]  /*92b0*/  @!P3 IMAD R137, R137, R19, RZ ;  /* 0x000000138989b224 */ /* 0x000fe200078e02ff */
[----:B------:R-:W-:Y:S01]  /*92c0*/  @!P6 STG.E.U8 desc[UR36][R8.64+0x19], R135 ;  /* 0x000019870800e986 */ /* 0x000fe2000c101124 */
[----:B------:R-:W-:-:S02]  /*92d0*/  ISETP.LT.OR P6, PT, R0, 0x29, !P0 ;  /* 0x000000290000780c */ /* 0x000fc400047c1670 */
[----:B-1----:R-:W-:Y:S01]  /*92e0*/  @!P4 IMAD R15, R138, R19, RZ ;  /* 0x000000138a0fc224 */ /* 0x002fe200078e02ff */
[----:B------:R-:W-:Y:S01]  /*92f0*/  @!P5 STG.E.U8 desc[UR36][R4.64+0x20], R21 ;  /* 0x000020150400d986 */ /* 0x000fe2000c101124 */
[----:B------:R-:W-:-:S03]  /*9300*/  ISETP.LT.OR P5, PT, R0, 0x2a, !P0 ;  /* 0x0000002a0000780c */ /* 0x000fc600047a1670 */
[----:B------:R-:W-:Y:S01]  /*9310*/  @!P3 STG.E.U8 desc[UR36][R4.64+0x21], R137 ;  /* 0x000021890400b986 */ /* 0x000fe2000c101124 */
[C---:B------:R-:W-:Y:S01]  /*9320*/  ISETP.LT.OR P3, PT, R0.reuse, 0x29, !P2 ;  /* 0x000000290000780c */ /* 0x040fe20005761670 */
[-C--:B------:R-:W-:Y:S02]  /*9330*/  @!P1 IMAD R139, R139, R19.reuse, RZ ;  /* 0x000000138b8b9224 */ /* 0x080fe400078e02ff */
[----:B------:R1:W-:Y:S01]  /*9340*/  @!P4 STG.E.U8 desc[UR36][R8.64+0x20], R15 ;  /* 0x0000200f0800c986 */ /* 0x0003e2000c101124 */
[----:B------:R-:W-:Y:S01]  /*9350*/  ISETP.LT.OR P4, PT, R0, 0x2a, !P2 ;  /* 0x0000002a0000780c */ /* 0x000fe20005781670 */
[-C--:B0-----:R-:W-:Y:S02]  /*9360*/  @!P6 IMAD R13, R140, R19.reuse, RZ ;  /* 0x000000138c0de224 */ /* 0x081fe400078e02ff */
[----:B------:R-:W-:Y:S01]  /*9370*/  @!P1 STG.E.U8 desc[UR36][R8.64+0x21], R139 ;  /* 0x0000218b08009986 */ /* 0x000fe2000c101124 */
[----:B------:R-:W-:Y:S01]  /*9380*/  ISETP.LT.OR P1, PT, R0, 0x31, !P0 ;  /* 0x000000310000780c */ /* 0x000fe20004721670 */
[----:B------:R-:W-:-:S02]  /*9390*/  @!P5 IMAD R141, R141, R19, RZ ;  /* 0x000000138d8dd224 */ /* 0x000fc400078e02ff */
[----:B------:R0:W-:Y:S01]  /*93a0*/  @!P6 STG.E.U8 desc[UR36][R4.64+0x28], R13 ;  /* 0x0000280d0400e986 */ /* 0x0001e2000c101124 */
[----:B------:R-:W-:Y:S01]  /*93b0*/  ISETP.LT.OR P6, PT, R0, 0x32, !P0 ;  /* 0x000000320000780c */ /* 0x000fe200047c1670 */
[-C--:B-1----:R-:W-:Y:S02]  /*93c0*/  @!P3 IMAD R15, R142, R19.reuse, RZ ;  /* 0x000000138e0fb224 */ /* 0x082fe400078e02ff */
[----:B------:R-:W-:Y:S01]  /*93d0*/  @!P5 STG.E.U8 desc[UR36][R4.64+0x29], R141 ;  /* 0x0000298d0400d986 */ /* 0x000fe2000c101124 */
[C---:B------:R-:W-:Y:S01]  /*93e0*/  ISETP.LT.OR P5, PT, R0.reuse, 0x31, !P2 ;  /* 0x000000310000780c */ /* 0x040fe200057a1670 */
[-C--:B------:R-:W-:Y:S02]  /*93f0*/  @!P4 IMAD R143, R143, R19.reuse, RZ ;  /* 0x000000138f8fc224 */ /* 0x080fe400078e02ff */
[----:B------:R1:W-:Y:S01]  /*9400*/  @!P3 STG.E.U8 desc[UR36][R8.64+0x28], R15 ;  /* 0x0000280f0800b986 */ /* 0x0003e2000c101124 */
[----:B------:R-:W-:Y:S01]  /*9410*/  ISETP.LT.OR P3, PT, R0, 0x32, !P2 ;  /* 0x000000320000780c */ /* 0x000fe20005761670 */
[----:B0-----:R-:W-:-:S02]  /*9420*/  @!P1 IMAD R13, R144, R19, RZ ;  /* 0x00000013900d9224 */ /* 0x001fc400078e02ff */
[----:B------:R-:W-:Y:S01]  /*9430*/  @!P4 STG.E.U8 desc[UR36][R8.64+0x29], R143 ;  /* 0x0000298f0800c986 */ /* 0x000fe2000c101124 */
[C---:B------:R-:W-:Y:S01]  /*9440*/  ISETP.LT.OR P4, PT, R0.reuse, 0x39, !P0 ;  /* 0x000000390000780c */ /* 0x040fe20004781670 */
[-C--:B------:R-:W-:Y:S02]  /*9450*/  @!P6 IMAD R145, R145, R19.reuse, RZ ;  /* 0x000000139191e224 */ /* 0x080fe400078e02ff */
[----:B------:R0:W-:Y:S01]  /*9460*/  @!P1 STG.E.U8 desc[UR36][R4.64+0x30], R13 ;  /* 0x0000300d04009986 */ /* 0x0001e2000c101124 */
[----:B------:R-:W-:Y:S01]  /*9470*/  ISETP.LT.OR P1, PT, R0, 0x3a, !P0 ;  /* 0x0000003a0000780c */ /* 0x000fe20004721670 */
[-C--:B------:R-:W-:Y:S02]  /*9480*/  @!P5 IMAD R21, R146, R19.reuse, RZ ;  /* 0x000000139215d224 */ /* 0x080fe400078e02ff */
[----:B------:R-:W-:Y:S01]  /*9490*/  @!P6 STG.E.U8 desc[UR36][R4.64+0x31], R145 ;  /* 0x000031910400e986 */ /* 0x000fe2000c101124 */
[----:B------:R-:W-:Y:S01]  /*94a0*/  ISETP.LT.OR P6, PT, R0, 0x39, !P2 ;  /* 0x000000390000780c */ /* 0x000fe200057c1670 */
[----:B------:R-:W-:-:S02]  /*94b0*/  @!P3 IMAD R147, R147, R19, RZ ;  /* 0x000000139393b224 */ /* 0x000fc400078e02ff */
[----:B------:R-:W-:Y:S01]  /*94c0*/  @!P5 STG.E.U8 desc[UR36][R8.64+0x30], R21 ;  /* 0x000030150800d986 */ /* 0x000fe2000c101124 */
        /* <DEDUP_REMOVED lines=13> */
[-C--:B-1----:R-:W-:Y:S02]  /*95a0*/  @!P3 IMAD R15, R152, R19.reuse, RZ ;  /* 0x00000013980fb224 */ /* 0x082fe400078e02ff */
[----:B------:R-:W-:Y:S01]  /*95b0*/  @!P5 STG.E.U8 desc[UR36][R8.64+0x39], R151 ;  /* 0x000039970800d986 */ /* 0x000fe2000c101124 */
[----:B------:R-:W-:Y:S01]  /*95c0*/  ISETP.LT.OR P5, PT, R0, 0x49, !P0 ;  /* 0x000000490000780c */ /* 0x000fe200047a1670 */
[----:B------:R-:W-:-:S02]  /*95d0*/  @!P4 IMAD R153, R153, R19, RZ ;  /* 0x000000139999c224 */ /* 0x000fc400078e02ff */
[----:B------:R1:W-:Y:S01]  /*95e0*/  @!P3 STG.E.U8 desc[UR36][R4.64+0x40], R15 ;  /* 0x0000400f0400b986 */ /* 0x0003e2000c101124 */
[----:B------:R-:W-:Y:S01]  /*95f0*/  ISETP.LT.OR P3, PT, R0, 0x4a, !P0 ;  /* 0x0000004a0000780c */ /* 0x000fe20004761670 */
[-C--:B0-----:R-:W-:Y:S02]  /*9600*/  @!P1 IMAD R13, R154, R19.reuse, RZ ;  /* 0x000000139a0d9224 */ /* 0x081fe400078e02ff */
[----:B------:R-:W-:Y:S01]  /*9610*/  @!P4 STG.E.U8 desc[UR36][R4.64+0x41], R153 ;  /* 0x000041990400c986 */ /* 0x000fe2000c101124 */
[C---:B------:R-:W-:Y:S01]  /*9620*/  ISETP.LT.OR P4, PT, R0.reuse, 0x49, !P2 ;  /* 0x000000490000780c */ /* 0x040fe20005781670 */
[-C--:B------:R-:W-:Y:S02]  /*9630*/  @!P6 IMAD R155, R155, R19.reuse, RZ ;  /* 0x000000139b9be224 */ /* 0x080fe400078e02ff */
[----:B------:R0:W-:Y:S01]  /*9640*/  @!P1 STG.E.U8 desc[UR36][R8.64+0x40], R13 ;  /* 0x0000400d08009986 */ /* 0x0001e2000c101124 */
[----:B------:R-:W-:Y:S01]  /*9650*/  ISETP.LT.OR P1, PT, R0, 0x4a, !P2 ;  /* 0x0000004a0000780c */ /* 0x000fe20005721670 */
[----:B------:R-:W-:-:S02]  /*9660*/  @!P5 IMAD R21, R156, R19, RZ ;  /* 0x000000139c15d224 */ /* 0x000fc400078e02ff */
[----:B------:R-:W-:Y:S01]  /*9670*/  @!P6 STG.E.U8 desc[UR36][R8.64+0x41], R155 ;  /* 0x0000419b0800e986 */ /* 0x000fe2000c101124 */
[C---:B------:R-:W-:Y:S01]  /*9680*/  ISETP.LT.OR P6, PT, R0.reuse, 0x51, !P0 ;  /* 0x000000510000780c */ /* 0x040fe200047c1670 */
[-C--:B------:R-:W-:Y:S02]  /*9690*/  @!P3 IMAD R157, R157, R19.reuse, RZ ;  /* 0x000000139d9db224 */ /* 0x080fe400078e02ff */
[----:B------:R-:W-:Y:S01]  /*96a0*/  @!P5 STG.E.U8 desc[UR36][R4.64+0x48], R21 ;  /* 0x000048150400d986 */ /* 0x000fe2000c101124 */
        /* <DEDUP_REMOVED lines=13> */
[----:B-1----:R-:W-:-:S02]  /*9780*/  @!P3 IMAD R15, R162, R19, RZ ;  /* 0x00000013a20fb224 */ /* 0x002fc400078e02ff */
        /* <DEDUP_REMOVED lines=11> */
[-C--:B------:R-:W-:Y:S02]  /*9840*/  @!P5 IMAD R21, R166, R19.reuse, RZ ;  /* 0x00000013a615d224 */ /* 0x080fe400078e02ff */
[----:B------:R-:W-:Y:S01]  /*9850*/  @!P6 STG.E.U8 desc[UR36][R4.64+0x59], R165 ;  /* 0x000059a50400e986 */ /* 0x000fe2000c101124 */
[C---:B------:R-:W-:Y:S01]  /*9860*/  ISETP.LT.OR P6, PT, R0.reuse, 0x61, !P2 ;  /* 0x000000610000780c */ /* 0x040fe200057c1670 */
[-C--:B------:R-:W-:Y:S02]  /*9870*/  @!P3 IMAD R167, R167, R19.reuse, RZ ;  /* 0x00000013a7a7b224 */ /* 0x080fe400078e02ff */
[----:B------:R-:W-:Y:S01]  /*9880*/  @!P5 STG.E.U8 desc[UR36][R8.64+0x58], R21 ;  /* 0x000058150800d986 */ /* 0x000fe2000c101124 */
        /* <DEDUP_REMOVED lines=96> */
[C---:B------:R-:W-:Y:S01]  /*9e90*/  ISETP.LT.OR P4, PT, R0.reuse, 0xa2, !P2 ;  /* 0x000000a20000780c */ /* 0x040fe20005781670 */
[-C--:B------:R-:W-:Y:S02]  /*9ea0*/  @!P6 IMAD R201, R201, R19.reuse, RZ ;  /* 0x00000013c9c9e224 */ /* 0x080fe400078e02ff */
[----:B------:R-:W-:Y:S01]  /*9eb0*/  @!P1 STG.E.U8 desc[UR36][R8.64+0x99], R199 ;  /* 0x000099c708009986 */ /* 0x000fe2000c101124 */
[----:B------:R-:W-:Y:S01]  /*9ec0*/  ISETP.LT.OR P1, PT, R0, 0xa9, !P0 ;  /* 0x000000a90000780c */ /* 0x000fe20004721670 */
[----:B0-----:R-:W-:-:S02]  /*9ed0*/  @!P5 IMAD R13, R200, R19, RZ ;  /* 0x00000013c80dd224 */ /* 0x001fc400078e02ff */
[----:B------:R-:W-:Y:S01]  /*9ee0*/  @!P6 STG.E.U8 desc[UR36][R4.64+0xa1], R201 ;  /* 0x0000a1c90400e986 */ /* 0x000fe2000c101124 */
[----:B------:R-:W-:Y:S01]  /*9ef0*/  ISETP.LT.OR P6, PT, R0, 0xa9, !P2 ;  /* 0x000000a90000780c */ /* 0x000fe200057c1670 */
[-C--:B-1----:R-:W-:Y:S02]  /*9f00*/  @!P3 IMAD R15, R202, R19.reuse, RZ ;  /* 0x00000013ca0fb224 */ /* 0x082fe400078e02ff */
[----:B------:R0:W-:Y:S01]  /*9f10*/  @!P5 STG.E.U8 desc[UR36][R4.64+0xa0], R13 ;  /* 0x0000a00d0400d986 */ /* 0x0001e2000c101124 */
[C---:B------:R-:W-:Y:S01]  /*9f20*/  ISETP.LT.OR P5, PT, R0.reuse, 0xaa, !P0 ;  /* 0x000000aa0000780c */ /* 0x040fe200047a1670 */
[-C--:B------:R-:W-:Y:S02]  /*9f30*/  @!P4 IMAD R203, R203, R19.reuse, RZ ;  /* 0x00000013cbcbc224 */ /* 0x080fe400078e02ff */
[----:B------:R1:W-:Y:S01]  /*9f40*/  @!P3 STG.E.U8 desc[UR36][R8.64+0xa0], R15 ;  /* 0x0000a00f0800b986 */ /* 0x0003e2000c101124 */
[----:B------:R-:W-:Y:S01]  /*9f50*/  ISETP.LT.OR P3, PT, R0, 0xaa, !P2 ;  /* 0x000000aa0000780c */ /* 0x000fe20005761670 */
[----:B------:R-:W-:-:S02]  /*9f60*/  @!P1 IMAD R21, R204, R19, RZ ;  /* 0x00000013cc159224 */ /* 0x000fc400078e02ff */
[----:B------:R-:W-:Y:S01]  /*9f70*/  @!P4 STG.E.U8 desc[UR36][R8.64+0xa1], R203 ;  /* 0x0000a1cb0800c986 */ /* 0x000fe2000c101124 */
[----:B------:R-:W-:Y:S01]  /*9f80*/  ISETP.LT.OR P4, PT, R0, 0xb1, !P0 ;  /* 0x000000b10000780c */ /* 0x000fe20004781670 */
[-C--:B0-----:R-:W-:Y:S02]  /*9f90*/  @!P6 IMAD R13, R206, R19.reuse, RZ ;  /* 0x00000013ce0de224 */ /* 0x081fe400078e02ff */
[----:B------:R0:W-:Y:S02]  /*9fa0*/  @!P1 STG.E.U8 desc[UR36][R4.64+0xa8], R21 ;  /* 0x0000a81504009986 */ /* 0x0001e4000c101124 */
[----:B------:R-:W-:Y:S01]  /*9fb0*/  @!P5 IMAD R205, R205, R19, RZ ;  /* 0x00000013cdcdd224 */ /* 0x000fe200078e02ff */
[----:B------:R-:W-:-:S03]  /*9fc0*/  ISETP.LT.OR P1, PT, R0, 0xb2, !P0 ;  /* 0x000000b20000780c */ /* 0x000fc60004721670 */
[-C--:B------:R-:W-:Y:S01]  /*9fd0*/  @!P3 IMAD R207, R207, R19.reuse, RZ ;  /* 0x00000013cfcfb224 */ /* 0x080fe200078e02ff */
[----:B------:R-:W-:Y:S01]  /*9fe0*/  @!P5 STG.E.U8 desc[UR36][R4.64+0xa9], R205 ;  /* 0x0000a9cd0400d986 */ /* 0x000fe2000c101124 */
[----:B------:R-:W-:Y:S02]  /*9ff0*/  ISETP.LT.OR P5, PT, R0, 0xb1, !P2 ;  /* 0x000000b10000780c */ /* 0x000fe400057a1670 */
[----:B-1----:R-:W-:Y:S01]  /*a000*/  @!P4 IMAD R15, R208, R19, RZ ;  /* 0x00000013d00fc224 */ /* 0x002fe200078e02ff */
[----:B------:R1:W-:Y:S01]  /*a010*/  @!P6 STG.E.U8 desc[UR36][R8.64+0xa8], R13 ;  /* 0x0000a80d0800e986 */ /* 0x0003e2000c101124 */
[----:B------:R-:W-:-:S03]  /*a020*/  ISETP.LT.OR P6, PT, R0, 0xb2, !P2 ;  /* 0x000000b20000780c */ /* 0x000fc600057c1670 */
[----:B------:R-:W-:Y:S01]  /*a030*/  @!P3 STG.E.U8 desc[UR36][R8.64+0xa9], R207 ;  /* 0x0000a9cf0800b986 */ /* 0x000fe2000c101124 */
[C---:B------:R-:W-:Y:S01]  /*a040*/  ISETP.LT.OR P3, PT, R0.reuse, 0xb9, !P0 ;  /* 0x000000b90000780c */ /* 0x040fe20004761670 */
[-C--:B------:R-:W-:Y:S01]  /*a050*/  @!P1 IMAD R209, R209, R19.reuse, RZ ;  /* 0x00000013d1d19224 */ /* 0x080fe200078e02ff */
[C---:B------:R-:W-:Y:S01]  /*a060*/  ISETP.LT.OR P0, PT, R0.reuse, 0xba, !P0 ;  /* 0x000000ba0000780c */ /* 0x040fe20004701670 */
[----:B------:R2:W-:Y:S01]  /*a070*/  @!P4 STG.E.U8 desc[UR36][R4.64+0xb0], R15 ;  /* 0x0000b00f0400c986 */ /* 0x0005e2000c101124 */
[----:B------:R-:W-:Y:S01]  /*a080*/  ISETP.LT.OR P4, PT, R0, 0xb9, !P2 ;  /* 0x000000b90000780c */ /* 0x000fe20005781670 */
[-C--:B0-----:R-:W-:Y:S01]  /*a090*/  @!P5 IMAD R21, R210, R19.reuse, RZ ;  /* 0x00000013d215d224 */ /* 0x081fe200078e02ff */
[----:B------:R-:W-:Y:S01]  /*a0a0*/  ISETP.LT.OR P2, PT, R0, 0xba, !P2 ;  /* 0x000000ba0000780c */ /* 0x000fe20005741670 */
[----:B------:R-:W-:Y:S01]  /*a0b0*/  @!P1 STG.E.U8 desc[UR36][R4.64+0xb1], R209 ;  /* 0x0000b1d104009986 */ /* 0x000fe2000c101124 */
[----:B------:R-:W-:Y:S01]  /*a0c0*/  ISETP.GE.AND P1, PT, R3, 0x81, PT ;  /* 0x000000810300780c */ /* 0x000fe20003f26270 */
[----:B------:R-:W-:-:S02]  /*a0d0*/  @!P6 IMAD R211, R211, R19, RZ ;  /* 0x00000013d3d3e224 */ /* 0x000fc400078e02ff */
[----:B------:R-:W-:Y:S01]  /*a0e0*/  @!P5 STG.E.U8 desc[UR36][R8.64+0xb0], R21 ;  /* 0x0000b0150800d986 */ /* 0x000fe2000c101124 */
[----:B------:R-:W-:Y:S01]  /*a0f0*/  ISETP.LT.OR P5, PT, R0, 0x1, !P1 ;  /* 0x000000010000780c */ /* 0x000fe20004fa1670 */
[-C--:B-1----:R-:W-:Y:S02]  /*a100*/  @!P3 IMAD R13, R212, R19.reuse, RZ ;  /* 0x00000013d40db224 */ /* 0x082fe400078e02ff */
[----:B------:R-:W-:Y:S01]  /*a110*/  @!P6 STG.E.U8 desc[UR36][R8.64+0xb1], R211 ;  /* 0x0000b1d30800e986 */ /* 0x000fe2000c101124 */
[-C--:B------:R-:W-:Y:S01]  /*a120*/  @!P0 IMAD R213, R213, R19.reuse, RZ ;  /* 0x00000013d5d58224 */ /* 0x080fe200078e02ff */
[----:B------:R-:W-:Y:S01]  /*a130*/  ISETP.LT.OR P6, PT, R0, 0x2, !P1 ;  /* 0x000000020000780c */ /* 0x000fe20004fc1670 */
[-C--:B--2---:R-:W-:Y:S01]  /*a140*/  @!P4 IMAD R15, R214, R19.reuse, RZ ;  /* 0x00000013d60fc224 */ /* 0x084fe200078e02ff */
[----:B------:R-:W-:Y:S01]  /*a150*/  @!P3 STG.E.U8 desc[UR36][R4.64+0xb8], R13 ;  /* 0x0000b80d0400b986 */ /* 0x000fe2000c101124 */
[----:B------:R-:W-:Y:S01]  /*a160*/  ISETP.GE.AND P3, PT, R3, 0x89, PT ;  /* 0x000000890300780c */ /* 0x000fe20003f66270 */
[----:B------:R-:W-:-:S02]  /*a170*/  @!P2 IMAD R215, R215, R19, RZ ;  /* 0x00000013d7d7a224 */ /* 0x000fc400078e02ff */
[----:B------:R0:W-:Y:S01]  /*a180*/  @!P0 STG.E.U8 desc[UR36][R4.64+0xb9], R213 ;  /* 0x0000b9d504008986 */ /* 0x0001e2000c101124 */
[----:B------:R-:W-:Y:S01]  /*a190*/  ISETP.LT.OR P0, PT, R0, 0x1, !P3 ;  /* 0x000000010000780c */ /* 0x000fe20005f01670 */
[-C--:B------:R-:W-:Y:S02]  /*a1a0*/  @!P5 IMAD R3, R24, R19.reuse, RZ ;  /* 0x000000131803d224 */ /* 0x080fe400078e02ff */
[----:B------:R-:W-:Y:S01]  /*a1b0*/  @!P4 STG.E.U8 desc[UR36][R8.64+0xb8], R15 ;  /* 0x0000b80f0800c986 */ /* 0x000fe2000c101124 */
[C---:B------:R-:W-:Y:S02]  /*a1c0*/  ISETP.LT.OR P4, PT, R0.reuse, 0x2, !P3 ;  /* 0x000000020000780c */ /* 0x040fe40005f81670 */
[----:B------:R-:W-:Y:S01]  /*a1d0*/  @!P6 IMAD R25, R25, R19, RZ ;  /* 0x000000131919e224 */ /* 0x000fe200078e02ff */
[----:B------:R-:W-:Y:S01]  /*a1e0*/  @!P2 STG.E.U8 desc[UR36][R8.64+0xb9], R215 ;  /* 0x0000b9d70800a986 */ /* 0x000fe2000c101124 */
[----:B------:R-:W-:-:S03]  /*a1f0*/  ISETP.LT.OR P2, PT, R0, 0xa, !P1 ;  /* 0x0000000a0000780c */ /* 0x000fc60004f41670 */
        /* <DEDUP_REMOVED lines=10> */
[----:B------:R-:W-:Y:S01]  /*a2a0*/  ISETP.LT.OR P4, PT, R0, 0x11, !P1 ;  /* 0x000000110000780c */ /* 0x000fe20004f81670 */
[-C--:B-1----:R-:W-:Y:S02]  /*a2b0*/  @!P5 IMAD R3, R28, R19.reuse, RZ ;  /* 0x000000131c03d224 */ /* 0x082fe400078e02ff */
        /* <DEDUP_REMOVED lines=21> */
[----:B------:R-:W-:Y:S02]  /*a410*/  @!P6 STG.E.U8 desc[UR36][R10.64+0x11], R35 ;  /* 0x000011230a00e986 */ /* 0x000fe4000c101124 */
[-C--:B------:R-:W-:Y:S01]  /*a420*/  @!P4 IMAD R37, R37, R19.reuse, RZ ;  /* 0x000000132525c224 */ /* 0x080fe200078e02ff */
[C---:B------:R-:W-:Y:S01]  /*a430*/  ISETP.LT.OR P6, PT, R0.reuse, 0x21, !P1 ;  /* 0x000000210000780c */ /* 0x040fe20004fc1670 */
        /* <DEDUP_REMOVED lines=8> */
[-C--:B------:R-:W-:Y:S01]  /*a4c0*/  @!P6 IMAD R9, R40, R19.reuse, RZ ;  /* 0x000000132809e224 */ /* 0x080fe200078e02ff */
[----:B------:R1:W-:Y:S01]  /*a4d0*/  @!P5 STG.E.U8 desc[UR36][R10.64+0x18], R3 ;  /* 0x000018030a00d986 */ /* 0x0003e2000c101124 */
[C---:B------:R-:W-:Y:S01]  /*a4e0*/  ISETP.LT.OR P5, PT, R0.reuse, 0x29, !P1 ;  /* 0x000000290000780c */ /* 0x040fe20004fa1670 */
[-C--:B------:R-:W-:Y:S02]  /*a4f0*/  @!P0 IMAD R41, R41, R19.reuse, RZ ;  /* 0x0000001329298224 */ /* 0x080fe400078e02ff */
[----:B------:R-:W-:Y:S01]  /*a500*/  @!P6 STG.E.U8 desc[UR36][R6.64+0x20], R9 ;  /* 0x000020090600e986 */ /* 0x000fe2000c101124 */
        /* <DEDUP_REMOVED lines=14> */
[----:B------:R-:W-:Y:S02]  /*a5f0*/  @!P6 STG.E.U8 desc[UR36][R6.64+0x29], R45 ;  /* 0x0000292d0600e986 */ /* 0x000fe4000c101124 */
[-C--:B------:R-:W-:Y:S01]  /*a600*/  @!P4 IMAD R47, R47, R19.reuse, RZ ;  /* 0x000000132f2fc224 */ /* 0x080fe200078e02ff */
[C---:B------:R-:W-:Y:S01]  /*a610*/  ISETP.LT.OR P6, PT, R0.reuse, 0x31, !P3 ;  /* 0x000000310000780c */ /* 0x040fe20005fc1670 */
[----:B------:R0:W-:Y:S01]  /*a620*/  @!P0 STG.E.U8 desc[UR36][R10.64+0x28], R5 ;  /* 0x000028050a008986 */ /* 0x0001e2000c101124 */
[C---:B------:R-:W-:Y:S01]  /*a630*/  ISETP.LT.OR P0, PT, R0.reuse, 0x32, !P3 ;  /* 0x000000320000780c */ /* 0x040fe20005f01670 */
[-C--:B------:R-:W-:Y:S02]  /*a640*/  @!P2 IMAD R49, R49, R19.reuse, RZ ;  /* 0x000000133131a224 */ /* 0x080fe400078e02ff */
[----:B------:R-:W-:Y:S01]  /*a650*/  @!P4 STG.E.U8 desc[UR36][R10.64+0x29], R47 ;  /* 0x0000292f0a00c986 */ /* 0x000fe2000c101124 */
[----:B------:R-:W-:Y:S01]  /*a660*/  ISETP.LT.OR P4, PT, R0, 0x39, !P1 ;  /* 0x000000390000780c */ /* 0x000fe20004f81670 */
[----:B-1----:R-:W-:-:S02]  /*a670*/  @!P5 IMAD R3, R48, R19, RZ ;  /* 0x000000133003d224 */ /* 0x002fc400078e02ff */
        /* <DEDUP_REMOVED lines=115> */
[----:B------:R-:W-:Y:S01]  /*adb0*/  ISETP.LT.OR P0, PT, R0, 0x89, !P1 ;  /* 0x000000890000780c */ /* 0x000fe20004f01670 */
[-C--:B------:R-:W-:Y:S02]  /*adc0*/  @!P2 IMAD R9, R88, R19.reuse, RZ ;  /* 0x000000135809a224 */ /* 0x080fe400078e02ff */
[----:B------:R-:W-:Y:S01]  /*add0*/  @!P4 STG.E.U8 desc[UR36][R10.64+0x79], R87 ;  /* 0x000079570a00c986 */ /* 0x000fe2000c101124 */
[----:B------:R-:W-:Y:S01]  /*ade0*/  ISETP.LT.OR P4, PT, R0, 0x82, !P3 ;  /* 0x000000820000780c */ /* 0x000fe20005f81670 */
[----:B-1----:R-:W-:-:S02]  /*adf0*/  @!P5 IMAD R3, R90, R19, RZ ;  /* 0x000000135a03d224 */ /* 0x002fc400078e02ff */
[----:B------:R1:W-:Y:S01]  /*ae00*/  @!P2 STG.E.U8 desc[UR36][R6.64+0x80], R9 ;  /* 0x000080090600a986 */ /* 0x0003e2000c101124 */
[----:B------:R-:W-:-:S03]  /*ae10*/  ISETP.LT.OR P2, PT, R0, 0x8a, !P1 ;  /* 0x0000008a0000780c */ /* 0x000fc60004f41670 */
[-C--:B------:R-:W-:Y:S02]  /*ae20*/  @!P6 IMAD R89, R89, R19.reuse, RZ ;  /* 0x000000135959e224 */ /* 0x080fe400078e02ff */
[----:B0-----:R-:W-:-:S03]  /*ae30*/  @!P0 IMAD R5, R92, R19, RZ ;  /* 0x000000135c058224 */ /* 0x001fc600078e02ff */
[----:B------:R-:W-:Y:S01]  /*ae40*/  @!P6 STG.E.U8 desc[UR36][R6.64+0x81], R89 ;  /* 0x000081590600e986 */ /* 0x000fe2000c101124 */
[C---:B------:R-:W-:Y:S01]  /*ae50*/  ISETP.LT.OR P6, PT, R0.reuse, 0x89, !P3 ;  /* 0x000000890000780c */ /* 0x040fe20005fc1670 */
[-C--:B------:R-:W-:Y:S02]  /*ae60*/  @!P4 IMAD R91, R91, R19.reuse, RZ ;  /* 0x000000135b5bc224 */ /* 0x080fe400078e02ff */
[----:B------:R0:W-:Y:S01]  /*ae70*/  @!P5 STG.E.U8 desc[UR36][R10.64+0x80], R3 ;  /* 0x000080030a00d986 */ /* 0x0001e2000c101124 */
[C---:B------:R-:W-:Y:S01]  /*ae80*/  ISETP.LT.OR P5, PT, R0.reuse, 0x8a, !P3 ;  /* 0x0000008a0000780c */ /* 0x040fe20005fa1670 */
[----:B------:R-:W-:Y:S02]  /*ae90*/  @!P2 IMAD R93, R93, R19, RZ ;  /* 0x000000135d5da224 */ /* 0x000fe400078e02ff */
[----:B------:R-:W-:Y:S01]  /*aea0*/  @!P4 STG.E.U8 desc[UR36][R10.64+0x81], R91 ;  /* 0x0000815b0a00c986 */ /* 0x000fe2000c101124 */
[----:B------:R-:W-:-:S03]  /*aeb0*/  ISETP.LT.OR P4, PT, R0, 0x91, !P1 ;  /* 0x000000910000780c */ /* 0x000fc60004f81670 */
        /* <DEDUP_REMOVED lines=14> */
[-C--:B--2---:R-:W-:Y:S02]  /*afa0*/  @!P2 IMAD R5, R98, R19.reuse, RZ ;  /* 0x000000136205a224 */ /* 0x084fe400078e02ff */
        /* <DEDUP_REMOVED lines=31> */
[----:B------:R-:W-:Y:S01]  /*b1a0*/  ISETP.LT.OR P0, PT, R0, 0xb1, !P1 ;  /* 0x000000b10000780c */ /* 0x000fe20004f01670 */
[-C--:B--2---:R-:W-:Y:S02]  /*b1b0*/  @!P6 IMAD R5, R110, R19.reuse, RZ ;  /* 0x000000136e05e224 */ /* 0x084fe400078e02ff */
[----:B------:R0:W-:Y:S01]  /*b1c0*/  @!P2 STG.E.U8 desc[UR36][R6.64+0xa8], R3 ;  /* 0x0000a8030600a986 */ /* 0x0001e2000c101124 */
[----:B------:R-:W-:Y:S01]  /*b1d0*/  ISETP.LT.OR P2, PT, R0, 0xb2, !P1 ;  /* 0x000000b20000780c */ /* 0x000fe20004f41670 */
[----:B------:R-:W-:-:S04]  /*b1e0*/  @!P5 IMAD R109, R109, R19, RZ ;  /* 0x000000136d6dd224 */ /* 0x000fc800078e02ff */
[-C--:B------:R-:W-:Y:S01]  /*b1f0*/  @!P4 IMAD R111, R111, R19.reuse, RZ ;  /* 0x000000136f6fc224 */ /* 0x080fe200078e02ff */
[----:B------:R-:W-:Y:S01]  /*b200*/  @!P5 STG.E.U8 desc[UR36][R6.64+0xa9], R109 ;  /* 0x0000a96d0600d986 */ /* 0x000fe2000c101124 */
[----:B------:R-:W-:Y:S02]  /*b210*/  ISETP.LT.OR P5, PT, R0, 0xb9, !P3 ;  /* 0x000000b90000780c */ /* 0x000fe40005fa1670 */
[-C--:B-1----:R-:W-:Y:S01]  /*b220*/  @!P0 IMAD R9, R112, R19.reuse, RZ ;  /* 0x0000001370098224 */ /* 0x082fe200078e02ff */
[----:B------:R-:W-:Y:S01]  /*b230*/  @!P6 STG.E.U8 desc[UR36][R10.64+0xa8], R5 ;  /* 0x0000a8050a00e986 */ /* 0x000fe2000c101124 */
[C---:B------:R-:W-:Y:S02]  /*b240*/  ISETP.LT.OR P6, PT, R0.reuse, 0xb2, !P3 ;  /* 0x000000b20000780c */ /* 0x040fe40005fc1670 */
[----:B------:R-:W-:Y:S01]  /*b250*/  @!P2 IMAD R113, R113, R19, RZ ;  /* 0x000000137171a224 */ /* 0x000fe200078e02ff */
[----:B------:R-:W-:Y:S01]  /*b260*/  @!P4 STG.E.U8 desc[UR36][R10.64+0xa9], R111 ;  /* 0x0000a96f0a00c986 */ /* 0x000fe2000c101124 */
[----:B------:R-:W-:-:S02]  /*b270*/  ISETP.LT.OR P4, PT, R0, 0xb1, !P3 ;  /* 0x000000b10000780c */ /* 0x000fc40005f81670 */
[C---:B------:R-:W-:Y:S01]  /*b280*/  ISETP.LT.OR P3, PT, R0.reuse, 0xba, !P3 ;  /* 0x000000ba0000780c */ /* 0x040fe20005f61670 */
[----:B------:R1:W-:Y:S01]  /*b290*/  @!P0 STG.E.U8 desc[UR36][R6.64+0xb0], R9 ;  /* 0x0000b00906008986 */ /* 0x0003e2000c101124 */
[C---:B------:R-:W-:Y:S02]  /*b2a0*/  ISETP.LT.OR P0, PT, R0.reuse, 0xb9, !P1 ;  /* 0x000000b90000780c */ /* 0x040fe40004f01670 */
[----:B------:R-:W-:Y:S01]  /*b2b0*/  ISETP.LT.OR P1, PT, R0, 0xba, !P1 ;  /* 0x000000ba0000780c */ /* 0x000fe20004f21670 */
[----:B------:R2:W-:Y:S02]  /*b2c0*/  @!P2 STG.E.U8 desc[UR36][R6.64+0xb1], R113 ;  /* 0x0000b1710600a986 */ /* 0x0005e4000c101124 */
[----:B------:R-:W-:-:S04]  /*b2d0*/  @!P6 IMAD R115, R115, R19, RZ ;  /* 0x000000137373e224 */ /* 0x000fc800078e02ff */
[-C--:B0-----:R-:W-:Y:S01]  /*b2e0*/  @!P4 IMAD R3, R114, R19.reuse, RZ ;  /* 0x000000137203c224 */ /* 0x081fe200078e02ff */
[----:B------:R2:W-:Y:S01]  /*b2f0*/  @!P6 STG.E.U8 desc[UR36][R10.64+0xb1], R115 ;  /* 0x0000b1730a00e986 */ /* 0x0005e2000c101124 */
[-C--:B-1----:R-:W-:Y:S02]  /*b300*/  @!P5 IMAD R9, R118, R19.reuse, RZ ;  /* 0x000000137609d224 */ /* 0x082fe400078e02ff */
[-C--:B------:R-:W-:Y:S01]  /*b310*/  @!P0 IMAD R5, R116, R19.reuse, RZ ;  /* 0x0000001374058224 */ /* 0x080fe200078e02ff */
[----:B------:R2:W-:Y:S01]  /*b320*/  @!P4 STG.E.U8 desc[UR36][R10.64+0xb0], R3 ;  /* 0x0000b0030a00c986 */ /* 0x0005e2000c101124 */
[-C--:B------:R-:W-:Y:S02]  /*b330*/  @!P1 IMAD R117, R117, R19.reuse, RZ ;  /* 0x0000001375759224 */ /* 0x080fe400078e02ff */
[----:B------:R-:W-:Y:S01]  /*b340*/  @!P3 IMAD R119, R119, R19, RZ ;  /* 0x000000137777b224 */ /* 0x000fe200078e02ff */
[----:B------:R2:W-:Y:S04]  /*b350*/  @!P0 STG.E.U8 desc[UR36][R6.64+0xb8], R5 ;  /* 0x0000b80506008986 */ /* 0x0005e8000c101124 */
[----:B------:R2:W-:Y:S04]  /*b360*/  @!P1 STG.E.U8 desc[UR36][R6.64+0xb9], R117 ;  /* 0x0000b97506009986 */ /* 0x0005e8000c101124 */
[----:B------:R2:W-:Y:S04]  /*b370*/  @!P5 STG.E.U8 desc[UR36][R10.64+0xb8], R9 ;  /* 0x0000b8090a00d986 */ /* 0x0005e8000c101124 */
[----:B------:R2:W-:Y:S02]  /*b380*/  @!P3 STG.E.U8 desc[UR36][R10.64+0xb9], R119 ;  /* 0x0000b9770a00b986 */ /* 0x0005e4000c101124 */
.L_x_415:
[----:B------:R-:W-:Y:S05]  /*b390*/  BSYNC B0 ;  /* 0x0000000000007941 */ /* 0x000fea0003800000 */
.L_x_29:
[----:B------:R-:W-:Y:S01]  /*b3a0*/  ULDC UR4, c[0x0][0xc] ;  /* 0x0000030000047ab9 */ /* 0x000fe20000000800 */
[----:B------:R-:W-:Y:S01]  /*b3b0*/  ULDC UR5, c[0x0][0x10] ;  /* 0x0000040000057ab9 */ /* 0x000fe20000000800 */
[----:B--2---:R-:W2:Y:S01]  /*b3c0*/  LDC R3, c[0x0][0x14] ;  /* 0x00000500ff037b82 */ /* 0x004ea20000000800 */
[----:B------:R-:W-:Y:S01]  /*b3d0*/  UIMAD.WIDE.U32 UR4, UR4, UR5, URZ ;  /* 0x00000005040472a5 */ /* 0x000fe2000f8e003f */
[----:B------:R-:W-:Y:S01]  /*b3e0*/  PRMT R0, RZ, 0x7610, R0 ;  /* 0x00007610ff007816 */ /* 0x000fe20000000000 */
[----:B------:R-:W-:Y:S01]  /*b3f0*/  UMOV UR42, 0xffffffff ;  /* 0xffffffff002a7882 */ /* 0x000fe20000000000 */
[----:B------:R-:W-:-:S03]  /*b400*/  UMOV UR43, 0xffffffff ;  /* 0xffffffff002b7882 */ /* 0x000fc60000000000 */
[----:B--2---:R-:W-:-:S04]  /*b410*/  IMAD.WIDE.U32 R16, R3, UR4, R16 ;  /* 0x0000000403107c25 */ /* 0x004fc8000f8e0010 */
[----:B------:R-:W-:Y:S01]  /*b420*/  IMAD R3, R3, UR5, RZ ;  /* 0x0000000503037c24 */ /* 0x000fe2000f8e02ff */
[----:B------:R-:W-:Y:S02]  /*b430*/  ULDC.64 UR4, c[0x0][0x650] ;  /* 0x0001940000047ab9 */ /* 0x000fe40000000a00 */
[----:B------:R-:W-:Y:S01]  /*b440*/  ISETP.GE.U32.AND P0, PT, R16, UR4, PT ;  /* 0x0000000410007c0c */ /* 0x000fe2000bf06070 */
[----:B------:R-:W-:-:S05]  /*b450*/  IMAD.IADD R17, R17, 0x1, R3 ;  /* 0x0000000111117824 */ /* 0x000fca00078e0203 */
[----:B------:R-:W-:-:S13]  /*b460*/  ISETP.GE.U32.AND.EX P0, PT, R17, UR5, PT, P0 ;  /* 0x0000000511007c0c */ /* 0x000fda000bf06100 */
[----:B------:R-:W-:Y:S05]  /*b470*/  @P0 BRA `(.L_x_416) ;  /* 0x0000000400880947 */ /* 0x000fea0003800000 */
[----:B------:R-:W2:Y:S01]  /*b480*/  S2UR UR6, SR_CTAID.X ;  /* 0x00000000000679c3 */ /* 0x000ea20000002500 */
[----:B------:R-:W-:Y:S01]  /*b490*/  ULDC.64 UR12, c[0x0][0x628] ;  /* 0x00018a00000c7ab9 */ /* 0x000fe20000000a00 */
[----:B------:R-:W-:Y:S01]  /*b4a0*/  ULDC UR4, c[0x0][0x150] ;  /* 0x0000540000047ab9 */ /* 0x000fe20000000800 */
[----:B------:R-:W-:Y:S01]  /*b4b0*/  ISETP.NE.U32.AND P0, PT, RZ, UR12, PT ;  /* 0x0000000cff007c0c */ /* 0x000fe2000bf05070 */
[----:B------:R-:W-:Y:S01]  /*b4c0*/  ULDC UR15, c[0x0][0x630] ;  /* 0x00018c00000f7ab9 */ /* 0x000fe20000000800 */
[C---:B------:R-:W-:Y:S01]  /*b4d0*/  R2UR UR16, R16.reuse ;  /* 0x00000000101072ca */ /* 0x040fe200000e0000 */
[----:B------:R-:W-:Y:S01]  /*b4e0*/  ULDC UR19, c[0x0][0x154] ;  /* 0x0000550000137ab9 */ /* 0x000fe20000000800 */
[----:B------:R-:W-:Y:S01]  /*b4f0*/  ISETP.NE.AND.EX P0, PT, RZ, UR13, PT, P0 ;  /* 0x0000000dff007c0c */ /* 0x000fe2000bf05300 */
[----:B------:R-:W0:Y:S01]  /*b500*/  S2UR UR18, SR_CTAID.Y ;  /* 0x00000000001279c3 */ /* 0x000e220000002600 */
[----:B------:R-:W-:Y:S02]  /*b510*/  R2UR UR17, R17 ;  /* 0x00000000111172ca */ /* 0x000fe400000e0000 */
[----:B------:R-:W-:-:S02]  /*b520*/  R2UR UR10, R16 ;  /* 0x00000000100a72ca */ /* 0x000fc400000e0000 */
[----:B------:R-:W-:Y:S02]  /*b530*/  R2UR UR11, R17 ;  /* 0x00000000110b72ca */ /* 0x000fe400000e0000 */
[----:B--2---:R-:W-:-:S05]  /*b540*/  I2FP.F32.U32 R0, UR6 ;  /* 0x0000000600007c45 */ /* 0x004fca0008201000 */
[----:B------:R-:W-:-:S04]  /*b550*/  FMUL R0, R0, UR4 ;  /* 0x0000000400007c20 */ /* 0x000fc80008400000 */
[----:B------:R2:W0:Y:S01]  /*b560*/  F2I.U32.TRUNC.NTZ R3, R0 ;  /* 0x0000000000037305 */ /* 0x000422000020f000 */
[----:B------:R-:W-:Y:S05]  /*b570*/  @!P0 BRA `(.L_x_417) ;  /* 0x0000000000308947 */ /* 0x000fea0003800000 */
        /* <DEDUP_REMOVED lines=12> */
.L_x_417:
[----:B------:R-:W-:Y:S01]  /*b640*/  USHF.R.U64 UR43, UR10, UR15, UR11 ;  /* 0x0000000f0a2b7299 */ /* 0x000fe2000800120b */
[----:B0-2---:R-:W-:Y:S01]  /*b650*/  I2FP.F32.U32 R0, UR18 ;  /* 0x0000001200007c45 */ /* 0x005fe20008201000 */
[----:B------:R-:W-:Y:S02]  /*b660*/  USHF.R.U32.HI UR4, URZ, UR15, UR11 ;  /* 0x0000000f3f047299 */ /* 0x000fe4000801160b */
        /* <DEDUP_REMOVED lines=8> */
[----:B------:R-:W-:Y:S01]  /*b6f0*/  UIMAD.WIDE.U32 UR8, UR10, UR12, UR8 ;  /* 0x0000000c0a0872a5 */ /* 0x000fe2000f8e0008 */
[----:B------:R-:W-:Y:S01]  /*b700*/  R2UR UR12, R3 ;  /* 0x00000000030c72ca */ /* 0x000fe200000e0000 */
[----:B------:R-:W-:Y:S01]  /*b710*/  UIMAD UR10, UR10, UR13, UR4 ;  /* 0x0000000d0a0a72a4 */ /* 0x000fe2000f8e0204 */
[----:B------:R-:W-:Y:S01]  /*b720*/  ULDC UR11, c[0x0][0x618] ;  /* 0x00018600000b7ab9 */ /* 0x000fe20000000800 */
[----:B------:R-:W-:Y:S02]  /*b730*/  ULDC UR21, c[0x0][0x658] ;  /* 0x0001960000157ab9 */ /* 0x000fe40000000800 */
[----:B------:R-:W-:Y:S01]  /*b740*/  UIADD3 UR9, UR9, UR10, URZ ;  /* 0x0000000a09097290 */ /* 0x000fe2000fffe03f */
[----:B------:R-:W-:Y:S01]  /*b750*/  UMOV UR15, 0xffffffff ;  /* 0xffffffff000f7882 */ /* 0x000fe20000000000 */
[----:B------:R-:W-:Y:S01]  /*b760*/  ULDC.64 UR4, c[0x0][0x640] ;  /* 0x0001900000047ab9 */ /* 0x000fe20000000a00 */
[----:B------:R-:W-:Y:S01]  /*b770*/  USHF.L.U32 UR15, UR15, UR21, URZ ;  /* 0x000000150f0f7299 */ /* 0x000fe2000800063f */
[----:B------:R-:W-:Y:S01]  /*b780*/  ISETP.NE.U32.AND P0, PT, RZ, UR4, PT ;  /* 0x00000004ff007c0c */ /* 0x000fe2000bf05070 */
[----:B------:R-:W-:-:S02]  /*b790*/  USHF.R.U64 UR16, UR8, UR11, UR9 ;  /* 0x0000000b08107299 */ /* 0x000fc40008001209 */
[----:B------:R-:W-:Y:S01]  /*b7a0*/  USHF.R.U32.HI UR8, URZ, UR11, UR9 ;  /* 0x0000000b3f087299 */ /* 0x000fe20008011609 */
[----:B0-----:R-:W-:Y:S01]  /*b7b0*/  R2UR UR14, R0 ;  /* 0x00000000000e72ca */ /* 0x001fe200000e0000 */
[----:B------:R-:W-:Y:S01]  /*b7c0*/  ULDC UR17, c[0x0][0x608] ;  /* 0x0001820000117ab9 */ /* 0x000fe20000000800 */
[----:B------:R-:W-:Y:S01]  /*b7d0*/  ULOP3.LUT UR41, URZ, UR15, URZ, 0x33, !UPT ;  /* 0x0000000f3f297292 */ /* 0x000fe2000f8e333f */
[----:B------:R-:W-:Y:S01]  /*b7e0*/  ISETP.NE.AND.EX P0, PT, RZ, UR5, PT, P0 ;  /* 0x00000005ff007c0c */ /* 0x000fe2000bf05300 */
[----:B------:R-:W-:Y:S02]  /*b7f0*/  USHF.R.U64 UR15, UR16, UR17, UR8 ;  /* 0x00000011100f7299 */ /* 0x000fe40008001208 */
[----:B------:R-:W-:Y:S02]  /*b800*/  USHF.R.U32.HI UR8, URZ, UR17, UR8 ;  /* 0x000000113f087299 */ /* 0x000fe40008011608 */
[----:B------:R-:W-:Y:S02]  /*b810*/  UIADD3 UR12, -UR12, URZ, URZ ;  /* 0x0000003f0c0c7290 */ /* 0x000fe4000fffe13f */
[----:B------:R-:W-:Y:S01]  /*b820*/  USHF.R.U64 UR17, UR15, UR21, UR8 ;  /* 0x000000150f117299 */ /* 0x000fe20008001208 */
[----:B------:R-:W-:Y:S01]  /*b830*/  UMOV UR19, 0x1 ;  /* 0x0000000100137882 */ /* 0x000fe20000000000 */
[----:B------:R-:W-:Y:S01]  /*b840*/  ULDC UR13, c[0x0][0x144] ;  /* 0x00005100000d7ab9 */ /* 0x000fe20000000800 */
[----:B------:R-:W-:Y:S01]  /*b850*/  ULDC UR7, c[0x0][0x600] ;  /* 0x0001800000077ab9 */ /* 0x000fe20000000800 */
[----:B------:R-:W-:-:S02]  /*b860*/  USHF.L.U32 UR24, UR19, UR21, URZ ;  /* 0x0000001513187299 */ /* 0x000fc4000800063f */
[----:B------:R-:W-:Y:S02]  /*b870*/  USHF.R.U32.HI UR8, URZ, UR21, UR8 ;  /* 0x000000153f087299 */ /* 0x000fe40008011608 */
[----:B------:R-:W-:Y:S02]  /*b880*/  UIMAD UR21, UR13, UR12, UR6 ;  /* 0x0000000c0d1572a4 */ /* 0x000fe4000f8e0206 */
[----:B------:R-:W-:Y:S02]  /*b890*/  UIADD3 UR20, UR7, -0x1, URZ ;  /* 0xffffffff07147890 */ /* 0x000fe4000fffe03f */
[----:B------:R-:W-:Y:S01]  /*b8a0*/  UIADD3 UR19, -UR14, URZ, URZ ;  /* 0x0000003f0e137290 */ /* 0x000fe2000fffe13f */
        /* <DEDUP_REMOVED lines=17> */
.L_x_418:
[----:B------:R-:W-:Y:S01]  /*b9c0*/  UISETP.NE.AND UP0, UPT, UR46, URZ, UPT ;  /* 0x0000003f2e00728c */ /* 0x000fe2000bf05270 */
[----:B------:R-:W-:Y:S01]  /*b9d0*/  IMAD.MOV.U32 R0, RZ, RZ, 0x1 ;  /* 0x00000001ff007424 */ /* 0x000fe200078e00ff */
[----:B------:R-:W-:Y:S02]  /*b9e0*/  USHF.R.U64 UR4, UR6, UR22, UR8 ;  /* 0x0000001606047299 */ /* 0x000fe40008001208 */
[----:B------:R-:W-:Y:S02]  /*b9f0*/  ULOP3.LUT UR41, UR15, UR41, URZ, 0xc0, !UPT ;  /* 0x000000290f297292 */ /* 0x000fe4000f8ec03f */
[----:B------:R-:W-:Y:S02]  /*ba00*/  UIADD3 UR5, -UR4, URZ, URZ ;  /* 0x0000003f04057290 */ /* 0x000fe4000fffe13f */
[----:B------:R-:W-:Y:S02]  /*ba10*/  UIMAD UR41, UR24, UR4, UR41 ;  /* 0x00000004182972a4 */ /* 0x000fe4000f8e0229 */
[----:B------:R-:W-:-:S02]  /*ba20*/  ULOP3.LUT UR16, UR16, UR20, URZ, 0xc0, !UPT ;  /* 0x0000001410107292 */ /* 0x000fc4000f8ec03f */
[----:B------:R-:W-:Y:S02]  /*ba30*/  @UP0 UIMAD UR21, UR25, UR19, UR18 ;  /* 0x00000013191502a4 */ /* 0x000fe4000f8e0212 */
[----:B------:R-:W-:-:S03]  /*ba40*/  UIMAD UR4, UR5, UR23, UR17 ;  /* 0x00000017050472a4 */ /* 0x000fc6000f8e0211 */
[----:B------:R-:W-:Y:S01]  /*ba50*/  ULDC UR5, c[0x0][0x610] ;  /* 0x0001840000057ab9 */ /* 0x000fe20000000800 */
[----:B------:R-:W-:Y:S02]  /*ba60*/  UIMAD UR4, UR4, UR7, UR16 ;  /* 0x00000007040472a4 */ /* 0x000fe4000f8e0210 */
[----:B------:R-:W-:-:S04]  /*ba70*/  UIMAD UR41, UR41, UR5, UR21 ;  /* 0x00000005292972a4 */ /* 0x000fc8000f8e0215 */
[----:B------:R-:W-:Y:S02]  /*ba80*/  USEL UR42, UR4, UR41, !UP0 ;  /* 0x00000029042a7287 */ /* 0x000fe4000c000000 */
[----:B------:R-:W-:-:S12]  /*ba90*/  USEL UR41, UR41, UR4, !UP0 ;  /* 0x0000000429297287 */ /* 0x000fd8000c000000 */
.L_x_416:
[----:B------:R-:W-:-:S13]  /*baa0*/  LOP3.LUT P0, RZ, R0, 0xff, RZ, 0xc0, !PT ;  /* 0x000000ff00ff7812 */ /* 0x000fda000780c0ff */
[----:B------:R-:W-:Y:S05]  /*bab0*/  @P0 BRA `(.L_x_419) ;  /* 0xffffff5400b00947 */ /* 0x000fea000383ffff */
[----:B------:R-:W-:Y:S05]  /*bac0*/  EXIT ;  /* 0x000000000000794d */ /* 0x000fea0003800000 */
.L_x_4:
[----:B------:R-:W-:Y:S01]  /*bad0*/  ULDC.64 UR8, c[0x0][0x650] ;  /* 0x0001940000087ab9 */ /* 0x000fe20000000a00 */
[----:B------:R-:W-:Y:S01]  /*bae0*/  PRMT R0, RZ, 0x7610, R0 ;  /* 0x00007610ff007816 */ /* 0x000fe20000000000 */
[----:B------:R-:W-:Y:S01]  /*baf0*/  IMAD.MOV.U32 R3, RZ, RZ, -0x1 ;  /* 0xffffffffff037424 */ /* 0x000fe200078e00ff */
[----:B------:R-:W-:Y:S01]  /*bb00*/  ISETP.GE.U32.AND P0, PT, R16, UR8, PT ;  /* 0x0000000810007c0c */ /* 0x000fe2000bf06070 */
[----:B------:R-:W-:Y:S02]  /*bb10*/  IMAD.MOV.U32 R4, RZ, RZ, -0x1 ;  /* 0xffffffffff047424 */ /* 0x000fe400078e00ff */
[----:B------:R-:W-:Y:S01]  /*bb20*/  IMAD.MOV.U32 R11, RZ, RZ, -0x1 ;  /* 0xffffffffff0b7424 */ /* 0x000fe200078e00ff */
[----:B------:R-:W-:-:S13]  /*bb30*/  ISETP.GE.U32.AND.EX P0, PT, R17, UR9, PT, P0 ;  /* 0x0000000911007c0c */ /* 0x000fda000bf06100 */
[----:B------:R-:W-:Y:S05]  /*bb40*/  @P0 BRA `(.L_x_420) ;  /* 0x00000004008c0947 */ /* 0x000fea0003800000 */
[----:B------:R-:W-:Y:S01]  /*bb50*/  I2FP.F32.U32 R0, UR4 ;  /* 0x0000000400007c45 */ /* 0x000fe20008201000 */
[----:B0-----:R-:W-:Y:S01]  /*bb60*/  ULDC.64 UR16, c[0x0][0x628] ;  /* 0x00018a0000107ab9 */ /* 0x001fe20000000a00 */
        /* <DEDUP_REMOVED lines=24> */
.L_x_421:
        /* <DEDUP_REMOVED lines=24> */
[----:B------:R-:W-:Y:S01]  /*be70*/  UMOV UR19, 0x1 ;  /* 0x0000000100137882 */ /* 0x000fe20000000000 */
[----:B------:R-:W-:Y:S01]  /*be80*/  ULDC UR20, c[0x0][0x608] ;  /* 0x0001820000147ab9 */ /* 0x000fe20000000800 */
[----:B------:R-:W-:Y:S01]  /*be90*/  USHF.L.U32 UR26, UR19, UR23, URZ ;  /* 0x00000017131a7299 */ /* 0x000fe2000800063f */
[----:B------:R-:W-:Y:S01]  /*bea0*/  ISETP.NE.AND.EX P0, PT, RZ, UR9, PT, P0 ;  /* 0x00000009ff007c0c */ /* 0x000fe2000bf05300 */
[----:B------:R-:W-:Y:S02]  /*beb0*/  USHF.R.U64 UR19, UR18, UR20, UR11 ;  /* 0x0000001412137299 */ /* 0x000fe4000800120b */
[----:B------:R-:W-:Y:S02]  /*bec0*/  USHF.R.U32.HI UR11, URZ, UR20, UR11 ;  /* 0x000000143f0b7299 */ /* 0x000fe4000801160b */
[----:B------:R-:W-:-:S02]  /*bed0*/  UIADD3 UR15, -UR15, URZ, URZ ;  /* 0x0000003f0f0f7290 */ /* 0x000fc4000fffe13f */
[----:B------:R-:W-:Y:S01]  /*bee0*/  USHF.R.U64 UR20, UR19, UR23, UR11 ;  /* 0x0000001713147299 */ /* 0x000fe2000800120b */
[----:B------:R-:W-:Y:S01]  /*bef0*/  ULDC UR16, c[0x0][0x144] ;  /* 0x0000510000107ab9 */ /* 0x000fe20000000800 */
[----:B------:R-:W-:Y:S01]  /*bf00*/  ULDC UR6, c[0x0][0x600] ;  /* 0x0001800000067ab9 */ /* 0x000fe20000000800 */
[----:B------:R-:W-:Y:S02]  /*bf10*/  USHF.R.U32.HI UR11, URZ, UR23, UR11 ;  /* 0x000000173f0b7299 */ /* 0x000fe4000801160b */
[----:B------:R-:W-:Y:S02]  /*bf20*/  UIMAD UR23, UR16, UR15, UR4 ;  /* 0x0000000f101772a4 */ /* 0x000fe4000f8e0204 */
[----:B------:R-:W-:Y:S02]  /*bf30*/  UIADD3 UR22, UR6, -0x1, URZ ;  /* 0xffffffff06167890 */ /* 0x000fe4000fffe03f */
[----:B------:R-:W-:Y:S02]  /*bf40*/  ULOP3.LUT UR27, URZ, UR13, URZ, 0x33, !UPT ;  /* 0x0000000d3f1b7292 */ /* 0x000fe4000f8e333f */
        /* <DEDUP_REMOVED lines=18> */
.L_x_422:
[----:B------:R-:W-:Y:S01]  /*c070*/  UISETP.NE.AND UP0, UPT, UR46, URZ, UPT ;  /* 0x0000003f2e00728c */ /* 0x000fe2000bf05270 */
[----:B------:R-:W-:Y:S01]  /*c080*/  IMAD.MOV.U32 R0, RZ, RZ, 0x1 ;  /* 0x00000001ff007424 */ /* 0x000fe200078e00ff */
[----:B------:R-:W-:Y:S01]  /*c090*/  USHF.R.U64 UR8, UR4, UR24, UR11 ;  /* 0x0000001804087299 */ /* 0x000fe2000800120b */
[----:B------:R-:W-:Y:S01]  /*c0a0*/  IMAD.U32 R11, RZ, RZ, UR5 ;  /* 0x00000005ff0b7e24 */ /* 0x000fe2000f8e00ff */
[----:B------:R-:W-:Y:S02]  /*c0b0*/  ULOP3.LUT UR4, UR19, UR27, URZ, 0xc0, !UPT ;  /* 0x0000001b13047292 */ /* 0x000fe4000f8ec03f */
[----:B------:R-:W-:Y:S02]  /*c0c0*/  ULOP3.LUT UR18, UR18, UR22, URZ, 0xc0, !UPT ;  /* 0x0000001612127292 */ /* 0x000fe4000f8ec03f */
[----:B------:R-:W-:-:S03]  /*c0d0*/  UIMAD UR4, UR26, UR8, UR4 ;  /* 0x000000081a0472a4 */ /* 0x000fc6000f8e0204 */
[----:B------:R-:W-:Y:S02]  /*c0e0*/  @UP0 UIMAD UR23, UR28, UR21, UR7 ;  /* 0x000000151c1702a4 */ /* 0x000fe4000f8e0207 */
[----:B------:R-:W-:-:S03]  /*c0f0*/  UIADD3 UR7, -UR8, URZ, URZ ;  /* 0x0000003f08077290 */ /* 0x000fc6000fffe13f */
[----:B------:R-:W-:Y:S01]  /*c100*/  ULDC UR8, c[0x0][0x610] ;  /* 0x0001840000087ab9 */ /* 0x000fe20000000800 */
[----:B------:R-:W-:Y:S02]  /*c110*/  UIMAD UR7, UR7, UR25, UR20 ;  /* 0x00000019070772a4 */ /* 0x000fe4000f8e0214 */
[----:B------:R-:W-:Y:S02]  /*c120*/  UIMAD UR4, UR4, UR8, UR23 ;  /* 0x00000008040472a4 */ /* 0x000fe4000f8e0217 */
[----:B------:R-:W-:-:S04]  /*c130*/  UIMAD UR7, UR7, UR6, UR18 ;  /* 0x00000006070772a4 */ /* 0x000fc8000f8e0212 */
[----:B------:R-:W-:Y:S02]  /*c140*/  USEL UR6, UR7, UR4, !UP0 ;  /* 0x0000000407067287 */ /* 0x000fe4000c000000 */
[----:B------:R-:W-:-:S04]  /*c150*/  USEL UR4, UR4, UR7, !UP0 ;  /* 0x0000000704047287 */ /* 0x000fc8000c000000 */
[----:B------:R-:W-:Y:S02]  /*c160*/  IMAD.U32 R4, RZ, RZ, UR6 ;  /* 0x00000006ff047e24 */ /* 0x000fe4000f8e00ff */
[----:B------:R-:W-:-:S07]  /*c170*/  IMAD.U32 R3, RZ, RZ, UR4 ;  /* 0x00000004ff037e24 */ /* 0x000fce000f8e00ff */
.L_x_420:
[----:B------:R-:W-:-:S08]  /*c180*/  NOP ;  /* 0x0000000000007918 */ /* 0x000fd00000000000 */
[----:B------:R-:W1:-:S00]  /*c190*/  USETMAXREG.DEALLOC.CTAPOOL 0x28 ;  /* 0x00000028000079c8 */ /* 0x000e4000080e0500 */
[----:B------:R-:W-:-:S13]  /*c1a0*/  ISETP.NE.AND P0, PT, RZ, UR10, PT ;  /* 0x0000000aff007c0c */ /* 0x000fda000bf05270 */
[----:B0-----:R-:W-:Y:S05]  /*c1b0*/  @P0 EXIT ;  /* 0x000000000000094d */ /* 0x001fea0003800000 */
[----:B-1----:R-:W-:Y:S01]  /*c1c0*/  LOP3.LUT P0, RZ, R0, 0xff, RZ, 0xc0, !PT ;  /* 0x000000ff00ff7812 */ /* 0x002fe2000780c0ff */
[----:B------:R-:W-:Y:S02]  /*c1d0*/  IMAD.MOV.U32 R8, RZ, RZ, 0x1 ;  /* 0x00000001ff087424 */ /* 0x000fe400078e00ff */
[----:B------:R-:W-:-:S10]  /*c1e0*/  IMAD.MOV.U32 R0, RZ, RZ, RZ ;  /* 0x000000ffff007224 */ /* 0x000fd400078e00ff */
[----:B------:R-:W-:Y:S05]  /*c1f0*/  @!P0 BRA `(.L_x_423) ;  /* 0x0000000c004c8947 */ /* 0x000fea0003800000 */
[----:B------:R-:W-:Y:S01]  /*c200*/  ULDC UR4, c[0x0][0x28c] ;  /* 0x0000a30000047ab9 */ /* 0x000fe20000000800 */
[----:B------:R-:W-:Y:S01]  /*c210*/  ULDC UR6, c[0x0][0x658] ;  /* 0x0001960000067ab9 */ /* 0x000fe20000000800 */
[----:B------:R-:W-:Y:S01]  /*c220*/  UIADD3 UR10, UR4, 0x3f, URZ ;  /* 0x0000003f040a7890 */ /* 0x000fe2000fffe03f */
[C---:B------:R-:W-:Y:S01]  /*c230*/  LOP3.LUT P3, RZ, R2.reuse, 0x7f, RZ, 0xc0, !PT ;  /* 0x0000007f02ff7812 */ /* 0x040fe2000786c0ff */
[----:B------:R-:W-:Y:S01]  /*c240*/  UMOV UR7, 0xffffffff ;  /* 0xffffffff00077882 */ /* 0x000fe20000000000 */
[----:B------:R-:W-:Y:S01]  /*c250*/  ULDC UR5, c[0x0][0x600] ;  /* 0x0001800000057ab9 */ /* 0x000fe20000000800 */
[----:B------:R-:W-:Y:S01]  /*c260*/  UMOV UR9, 0x1 ;  /* 0x0000000100097882 */ /* 0x000fe20000000000 */
[----:B------:R-:W-:Y:S01]  /*c270*/  USHF.L.U32 UR7, UR7, UR6, URZ ;  /* 0x0000000607077299 */ /* 0x000fe2000800063f */
[----:B------:R-:W-:Y:S01]  /*c280*/  LOP3.LUT P0, RZ, R2, 0x1f, RZ, 0xc0, !PT ;  /* 0x0000001f02ff7812 */ /* 0x000fe2000780c0ff */
[----:B------:R-:W-:Y:S01]  /*c290*/  UIADD3 UR4, UR5, -0x1, URZ ;  /* 0xffffffff05047890 */ /* 0x000fe2000fffe03f */
[----:B------:R-:W-:Y:S01]  /*c2a0*/  BSSY B0, `(.L_x_423) ;  /* 0x00000c8000007945 */ /* 0x000fe20003800000 */
[----:B------:R-:W-:Y:S01]  /*c2b0*/  USHF.R.S32.HI UR11, URZ, 0x1f, UR10 ;  /* 0x0000001f3f0b7899 */ /* 0x000fe2000801140a */
[----:B------:R-:W-:Y:S01]  /*c2c0*/  PLOP3.LUT P0, PT, P0, P3, PT, 0x8a, 0x0 ;  /* 0x000000000000781c */ /* 0x000fe20000707172 */
[----:B------:R-:W-:Y:S01]  /*c2d0*/  ULDC UR8, c[0x0][0xc] ;  /* 0x0000030000087ab9 */ /* 0x000fe20000000800 */
[----:B------:R-:W-:Y:S01]  /*c2e0*/  USHF.L.U32 UR5, UR9, UR6, URZ ;  /* 0x0000000609057299 */ /* 0x000fe2000800063f */
[----:B------:R-:W-:Y:S01]  /*c2f0*/  IMAD.MOV.U32 R9, RZ, RZ, 0x1 ;  /* 0x00000001ff097424 */ /* 0x000fe200078e00ff */
[----:B------:R-:W-:Y:S01]  /*c300*/  ULEA.HI UR11, UR11, UR10, URZ, 0x6 ;  /* 0x0000000a0b0b7291 */ /* 0x000fe2000f8f303f */
[----:B------:R-:W-:Y:S01]  /*c310*/  IMAD.MOV.U32 R8, RZ, RZ, 0x1 ;  /* 0x00000001ff087424 */ /* 0x000fe200078e00ff */
[----:B------:R-:W-:Y:S01]  /*c320*/  ULDC UR9, c[0x0][0x10] ;  /* 0x0000040000097ab9 */ /* 0x000fe20000000800 */
[----:B------:R-:W-:Y:S01]  /*c330*/  ULOP3.LUT UR6, URZ, UR7, URZ, 0x33, !UPT ;  /* 0x000000073f067292 */ /* 0x000fe2000f8e333f */
[----:B------:R-:W-:Y:S01]  /*c340*/  IMAD.MOV.U32 R0, RZ, RZ, RZ ;  /* 0x000000ffff007224 */ /* 0x000fe200078e00ff */
[----:B------:R-:W-:Y:S01]  /*c350*/  UIMAD.WIDE.U32 UR8, UR8, UR9, URZ ;  /* 0x00000009080872a5 */ /* 0x000fe2000f8e003f */
[----:B------:R-:W-:Y:S01]  /*c360*/  ULDC UR7, c[0x0][0x14] ;  /* 0x0000050000077ab9 */ /* 0x000fe20000000800 */
[----:B------:R-:W-:-:S02]  /*c370*/  USHF.R.S32.HI UR19, URZ, 0x6, UR11 ;  /* 0x000000063f137899 */ /* 0x000fc4000801140b */
[----:B------:R-:W-:Y:S02]  /*c380*/  UIMAD.WIDE.U32 UR22, UR8, UR7, URZ ;  /* 0x00000007081672a5 */ /* 0x000fe4000f8e003f */
[----:B------:R-:W-:Y:S02]  /*c390*/  UIMAD UR13, UR9, UR7, URZ ;  /* 0x00000007090d72a4 */ /* 0x000fe4000f8e023f */
[----:B------:R-:W-:Y:S02]  /*c3a0*/  ULOP3.LUT UR21, UR40, 0x2, URZ, 0xfc, !UPT ;  /* 0x0000000228157892 */ /* 0x000fe4000f8efc3f */
[----:B------:R-:W-:Y:S02]  /*c3b0*/  UIADD3 UR13, UR23, UR13, URZ ;  /* 0x0000000d170d7290 */ /* 0x000fe4000fffe03f */
[----:B------:R-:W-:Y:S01]  /*c3c0*/  UIADD3 UR26, UR19, 0x1, URZ ;  /* 0x00000001131a7890 */ /* 0x000fe2000fffe03f */
[----:B------:R-:W-:-:S11]  /*c3d0*/  ULDC.64 UR24, c[0x0][0x198] ;  /* 0x0000660000187ab9 */ /* 0x000fd60000000a00 */
.L_x_435:
[----:B------:R-:W-:-:S03]  /*c3e0*/  UMOV UR7, 0xffffffff ;  /* 0xffffffff00077882 */ /* 0x000fc60000000000 */
[----:B------:R-:W-:Y:S05]  /*c3f0*/  BRA.DIV UR7, `(.L_x_424) ;  /* 0x0000001207487947 */ /* 0x000fea000b800000 */
[----:B------:R-:W-:-:S13]  /*c400*/  ELECT P6, URZ, PT ;  /* 0x00000000003f782f */ /* 0x000fda00038c0000 */
.L_x_450:
[----:B------:R-:W0:Y:S01]  /*c410*/  LDC R2, c[0x0][0x28c] ;  /* 0x0000a300ff027b82 */ /* 0x000e220000000800 */
[----:B------:R-:W-:Y:S01]  /*c420*/  BSSY B1, `(.L_x_425) ;  /* 0x0000038000017945 */ /* 0x000fe20003800000 */
[----:B0-----:R-:W-:-:S13]  /*c430*/  ISETP.LT.OR P6, PT, R2, 0x1, !P6 ;  /* 0x000000010200780c */ /* 0x001fda00077c1670 */
[----:B------:R-:W-:Y:S05]  /*c440*/  @P6 BRA `(.L_x_426) ;  /* 0x0000000000d46947 */ /* 0x000fea0003800000 */
[----:B------:R-:W-:Y:S02]  /*c450*/  IMAD.SHL.U32 R7, R3, 0x100, RZ ;  /* 0x0000010003077824 */ /* 0x000fe400078e00ff */
[----:B------:R-:W-:Y:S02]  /*c460*/  IMAD R6, R4, 0xc0, RZ ;  /* 0x000000c004067824 */ /* 0x000fe400078e02ff */
[----:B------:R-:W-:Y:S02]  /*c470*/  IMAD.MOV.U32 R12, RZ, RZ, RZ ;  /* 0x000000ffff0c7224 */ /* 0x000fe400078e00ff */
[----:B------:R-:W-:Y:S02]  /*c480*/  IMAD.U32 R14, RZ, RZ, UR26 ;  /* 0x0000001aff0e7e24 */ /* 0x000fe4000f8e00ff */
[----:B------:R-:W-:Y:S02]  /*c490*/  IMAD.MOV.U32 R2, RZ, RZ, R8 ;  /* 0x000000ffff027224 */ /* 0x000fe400078e0008 */
[----:B------:R-:W-:-:S07]  /*c4a0*/  IMAD.MOV.U32 R3, RZ, RZ, R0 ;  /* 0x000000ffff037224 */ /* 0x000fce00078e0000 */
.L_x_430:
[----:B------:R-:W0:Y:S01]  /*c4b0*/  S2R R5, SR_CgaCtaId ;  /* 0x0000000000057919 */ /* 0x000e220000008800 */
[----:B------:R-:W-:-:S04]  /*c4c0*/  MOV R4, 0x400 ;  /* 0x0000040000047802 */ /* 0x000fc80000000f00 */
[----:B0-----:R-:W-:Y:S02]  /*c4d0*/  LEA R10, R5, R4, 0x18 ;  /* 0x00000004050a7211 */ /* 0x001fe400078ec0ff */
[----:B------:R-:W-:Y:S01]  /*c4e0*/  SHF.L.U32 R4, R2, 0x1f, RZ ;  /* 0x0000001f02047819 */ /* 0x000fe200000006ff */
[----:B------:R-:W0:Y:S02]  /*c4f0*/  @!P3 LDC R5, c[0x0][0x500] ;  /* 0x00014000ff05bb82 */ /* 0x000e240000000800 */
[----:B------:R-:W-:-:S04]  /*c500*/  IMAD R13, R3, 0x8, R10 ;  /* 0x00000008030d7824 */ /* 0x000fc800078e020a */
[----:B------:R-:W1:Y:S02]  /*c510*/  SYNCS.PHASECHK.TRANS64.TRYWAIT P1, [R13+URZ+0x40], R4 ;  /* 0x000040040d0075a7 */ /* 0x000e64000802017f */
[----:B-1----:R-:W-:Y:S05]  /*c520*/  @!P1 BRA `(.L_x_427) ;  /* 0x00000010001c9947 */ /* 0x002fea0003800000 */
.L_x_451:
[----:B------:R-:W-:Y:S01]  /*c530*/  UPRMT UR7, UR21, 0x9910, URZ ;  /* 0x0000991015077896 */ /* 0x000fe2000800003f */
[----:B0-----:R0:W-:Y:S03]  /*c540*/  @!P3 SYNCS.ARRIVE.TRANS64 RZ, [R13+URZ], R5 ;  /* 0x000000050dffb9a7 */ /* 0x0011e6000800003f */
[----:B------:R-:W-:-:S06]  /*c550*/  UISETP.NE.AND UP0, UPT, UR7, 0x2, UPT ;  /* 0x000000020700788c */ /* 0x000fcc000bf05270 */
[----:B------:R-:W-:-:S13]  /*c560*/  PLOP3.LUT P1, PT, PT, PT, UP0, 0x80, 0x0 ;  /* 0x000000000000781c */ /* 0x000fda0003f2f008 */
[----:B0-----:R-:W-:Y:S05]  /*c570*/  @P1 BRA `(.L_x_428) ;  /* 0x0000000000041947 */ /* 0x001fea0003800000 */
[----:B------:R-:W-:Y:S01]  /*c580*/  BPT.TRAP 0x1 ;  /* 0x000000040000795c */ /* 0x000fe20000300000 */
.L_x_428:
[----:B------:R-:W-:Y:S05]  /*c590*/  @P0 BRA `(.L_x_429) ;  /* 0x0000000000040947 */ /* 0x000fea0003800000 */
[----:B------:R-:W-:Y:S01]  /*c5a0*/  BPT.TRAP 0x1 ;  /* 0x000000040000795c */ /* 0x000fe20000300000 */
.L_x_429:
[--C-:B-1----:R-:W-:Y:S01]  /*c5b0*/  IMAD R4, R3, 0x4000, R10.reuse ;  /* 0x0000400003047824 */ /* 0x102fe200078e020a */
[----:B------:R-:W-:Y:S01]  /*c5c0*/  R2UR UR9, R13 ;  /* 0x000000000d0972ca */ /* 0x000fe200000e0000 */
[----:B------:R-:W-:Y:S01]  /*c5d0*/  IMAD R10, R3, 0x3000, R10 ;  /* 0x00003000030a7824 */ /* 0x000fe200078e020a */
[----:B------:R-:W-:Y:S01]  /*c5e0*/  UIADD3 UR14, UP0, UR24, 0xf0, URZ ;  /* 0x000000f0180e7890 */ /* 0x000fe2000ff1e03f */
[----:B------:R-:W-:Y:S01]  /*c5f0*/  VIADD R14, R14, 0xffffffff ;  /* 0xffffffff0e0e7836 */ /* 0x000fe20000000000 */
[----:B------:R-:W-:Y:S01]  /*c600*/  R2UR UR7, R4 ;  /* 0x00000000040772ca */ /* 0x000fe200000e0000 */
[----:B------:R-:W-:Y:S01]  /*c610*/  UIADD3 UR28, UP1, UR24, 0x1f0, URZ ;  /* 0x000001f0181c7890 */ /* 0x000fe2000ff3e03f */
[----:B------:R-:W-:Y:S01]  /*c620*/  R2UR UR8, R10 ;  /* 0x000000000a0872ca */ /* 0x000fe200000e0000 */
[----:B------:R-:W-:Y:S01]  /*c630*/  UIADD3.X UR15, URZ, UR25, URZ, UP0, !UPT ;  /* 0x000000193f0f7290 */ /* 0x000fe200087fe43f */
[----:B------:R-:W-:Y:S01]  /*c640*/  R2UR UR11, R7 ;  /* 0x00000000070b72ca */ /* 0x000fe200000e0000 */
[----:B------:R-:W-:Y:S01]  /*c650*/  VIADD R3, R3, 0x1 ;  /* 0x0000000103037836 */ /* 0x000fe20000000000 */
[----:B------:R-:W-:Y:S01]  /*c660*/  R2UR UR10, R12 ;  /* 0x000000000c0a72ca */ /* 0x000fe200000e0000 */
[----:B------:R-:W-:Y:S01]  /*c670*/  UIADD3.X UR29, URZ, UR25, URZ, UP1, !UPT ;  /* 0x000000193f1d7290 */ /* 0x000fe20008ffe43f */
[----:B------:R-:W-:Y:S01]  /*c680*/  R2UR UR12, R11 ;  /* 0x000000000b0c72ca */ /* 0x000fe200000e0000 */
[----:B------:R-:W-:Y:S01]  /*c690*/  UMOV UR16, 0x0 ;  /* 0x0000000000107882 */ /* 0x000fe20000000000 */
[----:B------:R-:W-:Y:S01]  /*c6a0*/  R2UR UR20, R6 ;  /* 0x00000000061472ca */ /* 0x000fe200000e0000 */
[----:B------:R-:W-:Y:S01]  /*c6b0*/  UMOV UR17, 0x10000000 ;  /* 0x1000000000117882 */ /* 0x000fe20000000000 */
[----:B------:R-:W-:Y:S01]  /*c6c0*/  ISETP.GT.AND P2, PT, R14, 0x1, PT ;  /* 0x000000010e00780c */ /* 0x000fe20003f44270 */
[----:B------:R-:W-:Y:S01]  /*c6d0*/  UIADD3 UR7, UR7, 0x180, URZ ;  /* 0x0000018007077890 */ /* 0x000fe2000fffe03f */
[----:B------:R-:W-:Y:S01]  /*c6e0*/  ISETP.NE.AND P1, PT, R3, 0x8, PT ;  /* 0x000000080300780c */ /* 0x000fe20003f25270 */
[----:B------:R-:W-:Y:S01]  /*c6f0*/  UIADD3 UR18, UR8, 0x20180, URZ ;  /* 0x0002018008127890 */ /* 0x000fe2000fffe03f */
[----:B------:R-:W-:-:S02]  /*c700*/  VIADD R12, R12, 0x40 ;  /* 0x000000400c0c7836 */ /* 0x000fc40000000000 */
[----:B------:R-:W-:Y:S02]  /*c710*/  SEL R5, RZ, 0x1, P1 ;  /* 0x00000001ff057807 */ /* 0x000fe40000800000 */
[----:B------:R-:W-:Y:S01]  /*c720*/  UMOV UR8, UR7 ;  /* 0x0000000700087c82 */ /* 0x000fe20008000000 */
[----:B------:R-:W-:Y:S01]  /*c730*/  SEL R3, R3, RZ, P1 ;  /* 0x000000ff03037207 */ /* 0x000fe20000800000 */
[----:B------:R0:W-:Y:S01]  /*c740*/  UTMALDG.3D [UR8], [UR14], desc[UR16] ;  /* 0x000010080e0075b4 */ /* 0x0001e20008011000 */
[----:B------:R-:W-:Y:S01]  /*c750*/  LOP3.LUT R2, R2, R5, RZ, 0x3c, !PT ;  /* 0x0000000502027212 */ /* 0x000fe200078e3cff */
[----:B0-----:R-:W-:Y:S01]  /*c760*/  UMOV UR8, UR18 ;  /* 0x0000001200087c82 */ /* 0x001fe20008000000 */
[----:B------:R-:W-:Y:S02]  /*c770*/  UMOV UR11, UR20 ;  /* 0x00000014000b7c82 */ /* 0x000fe40008000000 */
[----:B------:R0:W-:Y:S02]  /*c780*/  UTMALDG.3D [UR8], [UR28], desc[UR16] ;  /* 0x000010081c0075b4 */ /* 0x0001e40008011000 */
[----:B0-----:R-:W-:Y:S05]  /*c790*/  @P2 BRA `(.L_x_430) ;  /* 0xfffffffc00442947 */ /* 0x001fea000383ffff */
.L_x_426:
[----:B------:R-:W-:Y:S05]  /*c7a0*/  BSYNC B1 ;  /* 0x0000000000017941 */ /* 0x000fea0003800000 */
.L_x_425:
[----:B------:R-:W-:Y:S01]  /*c7b0*/  LOP3.LUT P4, RZ, R9, 0xff, RZ, 0xc0, !PT ;  /* 0x000000ff09ff7812 */ /* 0x000fe2000788c0ff */
[----:B------:R-:W-:Y:S01]  /*c7c0*/  VIADD R0, R0, UR19 ;  /* 0x0000001300007c36 */ /* 0x000fe20008000000 */
[----:B------:R-:W-:Y:S01]  /*c7d0*/  ULDC.64 UR8, c[0x0][0x650] ;  /* 0x0001940000087ab9 */ /* 0x000fe20000000a00 */
[----:B------:R-:W-:Y:S01]  /*c7e0*/  IMAD.U32 R5, RZ, RZ, UR19 ;  /* 0x00000013ff057e24 */ /* 0x000fe2000f8e00ff */
[----:B------:R-:W-:Y:S01]  /*c7f0*/  BSSY B1, `(.L_x_431) ;  /* 0x0000070000017945 */ /* 0x000fe20003800000 */
[----:B------:R-:W-:Y:S01]  /*c800*/  IMAD.MOV.U32 R11, RZ, RZ, -0x1 ;  /* 0xffffffffff0b7424 */ /* 0x000fe200078e00ff */
[----:B------:R-:W-:Y:S02]  /*c810*/  ISETP.GT.U32.AND P1, PT, R0, 0x7, PT ;  /* 0x000000070000780c */ /* 0x000fe40003f24070 */
[----:B------:R-:W-:Y:S02]  /*c820*/  SHF.R.U32.HI R2, RZ, 0x3, R0 ;  /* 0x00000003ff027819 */ /* 0x000fe40000011600 */
[----:B------:R-:W-:-:S02]  /*c830*/  ISETP.LT.U32.AND P1, PT, R5, 0x8, P1 ;  /* 0x000000080500780c */ /* 0x000fc40000f21070 */
[----:B------:R-:W-:Y:S01]  /*c840*/  LOP3.LUT R2, R2, 0x1, RZ, 0xc0, !PT ;  /* 0x0000000102027812 */ /* 0x000fe200078ec0ff */
[----:B------:R-:W0:Y:S01]  /*c850*/  @P4 S2R R4, SR_CgaCtaId ;  /* 0x0000000000044919 */ /* 0x000e220000008800 */
[----:B------:R-:W-:Y:S02]  /*c860*/  @P4 MOV R3, 0x400 ;  /* 0x0000040000034802 */ /* 0x000fe40000000f00 */
[----:B------:R-:W-:Y:S01]  /*c870*/  ISETP.NE.U32.AND P2, PT, R2, 0x1, PT ;  /* 0x000000010200780c */ /* 0x000fe20003f45070 */
[----:B------:R-:W-:Y:S01]  /*c880*/  IMAD.U32 R2, RZ, RZ, UR19 ;  /* 0x00000013ff027e24 */ /* 0x000fe2000f8e00ff */
[----:B------:R-:W-:Y:S02]  /*c890*/  LOP3.LUT R0, R0, 0x7, RZ, 0xc0, !PT ;  /* 0x0000000700007812 */ /* 0x000fe400078ec0ff */
[----:B------:R-:W-:Y:S02]  /*c8a0*/  PRMT R9, RZ, 0x7610, R9 ;  /* 0x00007610ff097816 */ /* 0x000fe40000000009 */
[----:B------:R-:W-:-:S04]  /*c8b0*/  ISETP.GT.U32.AND P2, PT, R2, 0x7, !P2 ;  /* 0x000000070200780c */ /* 0x000fc80005744070 */
[----:B------:R-:W-:Y:S02]  /*c8c0*/  SEL R2, RZ, 0x1, !P2 ;  /* 0x00000001ff027807 */ /* 0x000fe40005000000 */
[----:B0-----:R-:W-:Y:S01]  /*c8d0*/  @P4 LEA R3, R4, R3, 0x18 ;  /* 0x0000000304034211 */ /* 0x001fe200078ec0ff */
[----:B------:R-:W-:-:S03]  /*c8e0*/  IMAD.MOV.U32 R4, RZ, RZ, -0x1 ;  /* 0xffffffffff047424 */ /* 0x000fc600078e00ff */
[----:B------:R0:W-:Y:S01]  /*c8f0*/  @P4 SYNCS.ARRIVE.TRANS64.A1T0 RZ, [R3+URZ+0x98], RZ ;  /* 0x000098ff03ff49a7 */ /* 0x0001e2000810003f */
[----:B------:R-:W-:-:S04]  /*c900*/  IADD3 R16, P4, R16, UR22, RZ ;  /* 0x0000001610107c10 */ /* 0x000fc8000ff9e0ff */
[----:B------:R-:W-:Y:S02]  /*c910*/  IADD3.X R17, R17, UR13, RZ, P4, !PT ;  /* 0x0000000d11117c10 */ /* 0x000fe4000a7fe4ff */
[----:B------:R-:W-:Y:S02]  /*c920*/  ISETP.GE.U32.AND P4, PT, R16, UR8, PT ;  /* 0x0000000810007c0c */ /* 0x000fe4000bf86070 */
[----:B0-----:R-:W-:Y:S02]  /*c930*/  SEL R3, RZ, 0x1, !P1 ;  /* 0x00000001ff037807 */ /* 0x001fe40004800000 */
[----:B------:R-:W-:Y:S02]  /*c940*/  ISETP.GE.U32.AND.EX P1, PT, R17, UR9, PT, P4 ;  /* 0x0000000911007c0c */ /* 0x000fe4000bf26140 */
[----:B------:R-:W-:Y:S01]  /*c950*/  LOP3.LUT R8, R2, R8, R3, 0x96, !PT ;  /* 0x0000000802087212 */ /* 0x000fe200078e9603 */
[----:B------:R-:W-:Y:S01]  /*c960*/  IMAD.MOV.U32 R3, RZ, RZ, -0x1 ;  /* 0xffffffffff037424 */ /* 0x000fe200078e00ff */
[----:B------:R-:W-:-:S09]  /*c970*/  PRMT R2, RZ, 0x7610, R2 ;  /* 0x00007610ff027816 */ /* 0x000fd20000000002 */
[----:B------:R-:W-:Y:S05]  /*c980*/  @P1 BRA `(.L_x_432) ;  /* 0x0000000400581947 */ /* 0x000fea0003800000 */
[----:B------:R-:W-:Y:S01]  /*c990*/  ULDC.64 UR8, c[0x0][0x628] ;  /* 0x00018a0000087ab9 */ /* 0x000fe20000000a00 */
[----:B------:R-:W0:Y:S01]  /*c9a0*/  S2R R12, SR_CTAID.X ;  /* 0x00000000000c7919 */ /* 0x000e220000002500 */
[----:B------:R-:W-:Y:S01]  /*c9b0*/  ISETP.NE.U32.AND P1, PT, RZ, UR8, PT ;  /* 0x00000008ff007c0c */ /* 0x000fe2000bf25070 */
[----:B------:R-:W-:Y:S01]  /*c9c0*/  ULDC UR10, c[0x0][0x630] ;  /* 0x00018c00000a7ab9 */ /* 0x000fe20000000800 */
[----:B------:R-:W-:Y:S01]  /*c9d0*/  IMAD.MOV.U32 R2, RZ, RZ, R16 ;  /* 0x000000ffff027224 */ /* 0x000fe200078e0010 */
[----:B------:R-:W1:Y:S01]  /*c9e0*/  S2R R10, SR_CTAID.Y ;  /* 0x00000000000a7919 */ /* 0x000e620000002600 */
[----:B------:R-:W-:Y:S01]  /*c9f0*/  ISETP.NE.AND.EX P1, PT, RZ, UR9, PT, P1 ;  /* 0x00000009ff007c0c */ /* 0x000fe2000bf25310 */
[----:B------:R-:W-:-:S12]  /*ca00*/  IMAD.MOV.U32 R3, RZ, RZ, R17 ;  /* 0x000000ffff037224 */ /* 0x000fd800078e0011 */
[----:B------:R-:W-:Y:S05]  /*ca10*/  @!P1 BRA `(.L_x_433) ;  /* 0x0000000000289947 */ /* 0x000fea0003800000 */
[----:B------:R-:W-:Y:S02]  /*ca20*/  ULDC UR7, c[0x0][0x634] ;  /* 0x00018d0000077ab9 */ /* 0x000fe40000000800 */
[----:B------:R-:W-:-:S05]  /*ca30*/  IADD3 R7, P1, R16, UR7, RZ ;  /* 0x0000000710077c10 */ /* 0x000fca000ff3e0ff */
[----:B------:R-:W-:-:S04]  /*ca40*/  IMAD.X R11, RZ, RZ, R17, P1 ;  /* 0x000000ffff0b7224 */ /* 0x000fc800008e0611 */
[----:B------:R-:W-:-:S04]  /*ca50*/  IMAD.WIDE.U32 R4, R11, UR8, RZ ;  /* 0x000000080b047c25 */ /* 0x000fc8000f8e00ff */
[----:B------:R-:W-:-:S04]  /*ca60*/  IMAD.WIDE.U32 R4, P1, R7, UR9, R4 ;  /* 0x0000000907047c25 */ /* 0x000fc8000f820004 */
[----:B------:R-:W-:-:S04]  /*ca70*/  IMAD.WIDE.U32 R6, R7, UR8, RZ ;  /* 0x0000000807067c25 */ /* 0x000fc8000f8e00ff */
[----:B------:R-:W-:Y:S01]  /*ca80*/  IMAD.X R3, RZ, RZ, RZ, P1 ;  /* 0x000000ffff037224 */ /* 0x000fe200008e06ff */
[----:B------:R-:W-:Y:S01]  /*ca90*/  IADD3 RZ, P1, R7, R4, RZ ;  /* 0x0000000407ff7210 */ /* 0x000fe20007f3e0ff */
[----:B------:R-:W-:-:S04]  /*caa0*/  IMAD.MOV.U32 R2, RZ, RZ, R5 ;  /* 0x000000ffff027224 */ /* 0x000fc800078e0005 */
[----:B------:R-:W-:-:S08]  /*cab0*/  IMAD.WIDE.U32.X R2, R11, UR9, R2, P1 ;  /* 0x000000090b027c25 */ /* 0x000fd000088e0402 */
.L_x_433:
[--C-:B------:R-:W-:Y:S01]  /*cac0*/  SHF.R.U64 R11, R2, UR10, R3.reuse ;  /* 0x0000000a020b7c19 */ /* 0x100fe20008001203 */
[----:B------:R-:W-:Y:S01]  /*cad0*/  ULDC.64 UR8, c[0x0][0x620] ;  /* 0x0001880000087ab9 */ /* 0x000fe20000000a00 */
[----:B------:R-:W-:Y:S01]  /*cae0*/  SHF.R.U32.HI R2, RZ, UR10, R3 ;  /* 0x0000000aff027c19 */ /* 0x000fe20008011603 */
[----:B------:R-:W-:Y:S01]  /*caf0*/  ULDC UR7, c[0x0][0x150] ;  /* 0x0000540000077ab9 */ /* 0x000fe20000000800 */
[----:B------:R-:W-:Y:S01]  /*cb00*/  IADD3 R5, P1, RZ, -R11, RZ ;  /* 0x8000000bff057210 */ /* 0x000fe20007f3e0ff */
[----:B------:R-:W2:Y:S01]  /*cb10*/  LDC R7, c[0x0][0x144] ;  /* 0x00005100ff077b82 */ /* 0x000ea20000000800 */
[----:B------:R-:W-:Y:S01]  /*cb20*/  ULDC.64 UR10, c[0x0][0x640] ;  /* 0x00019000000a7ab9 */ /* 0x000fe20000000a00 */
[----:B------:R-:W-:Y:S02]  /*cb30*/  UISETP.NE.AND UP0, UPT, UR46, URZ, UPT ;  /* 0x0000003f2e00728c */ /* 0x000fe4000bf05270 */
[----:B------:R-:W-:Y:S01]  /*cb40*/  IMAD.X R2, RZ, RZ, ~R2, P1 ;  /* 0x000000ffff027224 */ /* 0x000fe200008e0e02 */
[----:B------:R-:W-:-:S03]  /*cb50*/  ISETP.NE.U32.AND P1, PT, RZ, UR10, PT ;  /* 0x0000000aff007c0c */ /* 0x000fc6000bf25070 */
[----:B------:R-:W-:Y:S01]  /*cb60*/  IMAD R4, R2, UR8, RZ ;  /* 0x0000000802047c24 */ /* 0x000fe2000f8e02ff */
[----:B------:R-:W3:Y:S01]  /*cb70*/  LDC R15, c[0x0][0x148] ;  /* 0x00005200ff0f7b82 */ /* 0x000ee20000000800 */
[C---:B------:R-:W-:Y:S01]  /*cb80*/  IMAD.WIDE.U32 R2, R5.reuse, UR8, R16 ;  /* 0x0000000805027c25 */ /* 0x040fe2000f8e0010 */
[----:B------:R-:W-:Y:S01]  /*cb90*/  ULDC UR8, c[0x0][0x154] ;  /* 0x0000550000087ab9 */ /* 0x000fe20000000800 */
[----:B------:R-:W-:Y:S02]  /*cba0*/  ISETP.NE.AND.EX P1, PT, RZ, UR11, PT, P1 ;  /* 0x0000000bff007c0c */ /* 0x000fe4000bf25310 */
[----:B------:R-:W-:Y:S01]  /*cbb0*/  IMAD R5, R5, UR9, R4 ;  /* 0x0000000905057c24 */ /* 0x000fe2000f8e0204 */
[----:B0-----:R-:W-:Y:S01]  /*cbc0*/  I2FP.F32.U32 R4, R12 ;  /* 0x0000000c00047245 */ /* 0x001fe20000201000 */
[----:B------:R-:W-:Y:S01]  /*cbd0*/  ULDC UR9, c[0x0][0x608] ;  /* 0x0001820000097ab9 */ /* 0x000fe20000000800 */
[----:B------:R-:W-:Y:S01]  /*cbe0*/  PLOP3.LUT P2, PT, PT, PT, UP0, 0x80, 0x0 ;  /* 0x000000000000781c */ /* 0x000fe20003f4f008 */
[----:B------:R-:W-:-:S02]  /*cbf0*/  IMAD.IADD R3, R3, 0x1, R5 ;  /* 0x0000000103037824 */ /* 0x000fc400078e0205 */
[----:B------:R-:W-:Y:S01]  /*cc00*/  FMUL R4, R4, UR7 ;  /* 0x0000000704047c20 */ /* 0x000fe20008400000 */
[----:B------:R-:W-:Y:S02]  /*cc10*/  ULDC UR7, c[0x0][0x618] ;  /* 0x0001860000077ab9 */ /* 0x000fe40000000800 */
[--C-:B------:R-:W-:Y:S02]  /*cc20*/  SHF.R.U64 R13, R2, UR7, R3.reuse ;  /* 0x00000007020d7c19 */ /* 0x100fe40008001203 */
[----:B-1----:R-:W-:Y:S01]  /*cc30*/  I2FP.F32.U32 R2, R10 ;  /* 0x0000000a00027245 */ /* 0x002fe20000201000 */
[----:B------:R-:W0:Y:S04]  /*cc40*/  F2I.U32.TRUNC.NTZ R4, R4 ;  /* 0x0000000400047305 */ /* 0x000e28000020f000 */
[----:B------:R-:W-:Y:S01]  /*cc50*/  FMUL R5, R2, UR8 ;  /* 0x0000000802057c20 */ /* 0x000fe20008400000 */
[----:B------:R-:W-:Y:S01]  /*cc60*/  SHF.R.U32.HI R2, RZ, UR7, R3 ;  /* 0x00000007ff027c19 */ /* 0x000fe20008011603 */
[----:B------:R-:W-:-:S02]  /*cc70*/  ULDC UR7, c[0x0][0x658] ;  /* 0x0001960000077ab9 */ /* 0x000fc40000000800 */
[----:B------:R1:W4:Y:S01]  /*cc80*/  F2I.U32.TRUNC.NTZ R20, R5 ;  /* 0x0000000500147305 */ /* 0x000322000020f000 */
[--C-:B------:R-:W-:Y:S02]  /*cc90*/  SHF.R.U64 R18, R13, UR9, R2.reuse ;  /* 0x000000090d127c19 */ /* 0x100fe40008001202 */
[----:B------:R-:W-:-:S04]  /*cca0*/  SHF.R.U32.HI R3, RZ, UR9, R2 ;  /* 0x00000009ff037c19 */ /* 0x000fc80008011602 */
[--C-:B------:R-:W-:Y:S01]  /*ccb0*/  SHF.R.U64 R14, R18, UR7, R3.reuse ;  /* 0x00000007120e7c19 */ /* 0x100fe20008001203 */
[----:B0-----:R-:W-:Y:S01]  /*ccc0*/  IMAD.MOV R4, RZ, RZ, -R4 ;  /* 0x000000ffff047224 */ /* 0x001fe200078e0a04 */
[----:B------:R-:W-:-:S03]  /*ccd0*/  SHF.R.U32.HI R3, RZ, UR7, R3 ;  /* 0x00000007ff037c19 */ /* 0x000fc60008011603 */
[----:B--2---:R-:W-:Y:S02]  /*cce0*/  IMAD R12, R7, R4, R12 ;  /* 0x00000004070c7224 */ /* 0x004fe400078e020c */
[----:B------:R-:W-:Y:S01]  /*ccf0*/  IMAD.MOV.U32 R2, RZ, RZ, R14 ;  /* 0x000000ffff027224 */ /* 0x000fe200078e000e */
[----:B-1--4-:R-:W-:Y:S06]  /*cd00*/  @!P1 BRA `(.L_x_434) ;  /* 0x0000000000289947 */ /* 0x012fec0003800000 */
        /* <DEDUP_REMOVED lines=10> */
.L_x_434:
[----:B------:R-:W-:Y:S01]  /*cdb0*/  ULDC UR7, c[0x0][0x648] ;  /* 0x0001920000077ab9 */ /* 0x000fe20000000800 */
[----:B------:R-:W-:Y:S01]  /*cdc0*/  IMAD.MOV R20, RZ, RZ, -R20 ;  /* 0x000000ffff147224 */ /* 0x000fe200078e0a14 */
[----:B------:R-:W-:Y:S01]  /*cdd0*/  SHF.R.U64 R3, R2, UR7, R3 ;  /* 0x0000000702037c19 */ /* 0x000fe20008001203 */
[----:B------:R-:W-:Y:S01]  /*cde0*/  ULDC UR7, c[0x0][0x638] ;  /* 0x00018e0000077ab9 */ /* 0x000fe20000000800 */
[----:B------:R-:W-:Y:S01]  /*cdf0*/  LOP3.LUT R2, R18, UR6, RZ, 0xc0, !PT ;  /* 0x0000000612027c12 */ /* 0x000fe2000f8ec0ff */
[----:B------:R-:W-:Y:S01]  /*ce00*/  UISETP.NE.AND UP0, UPT, UR46, URZ, UPT ;  /* 0x0000003f2e00728c */ /* 0x000fe2000bf05270 */
[----:B------:R-:W-:Y:S01]  /*ce10*/  LOP3.LUT R13, R13, UR4, RZ, 0xc0, !PT ;  /* 0x000000040d0d7c12 */ /* 0x000fe2000f8ec0ff */
[----:B------:R-:W-:Y:S01]  /*ce20*/  IMAD.MOV R5, RZ, RZ, -R3 ;  /* 0x000000ffff057224 */ /* 0x000fe200078e0a03 */
[----:B------:R-:W-:Y:S01]  /*ce30*/  ULDC UR8, c[0x0][0x610] ;  /* 0x0001840000087ab9 */ /* 0x000fe20000000800 */
[----:B---3--:R-:W-:Y:S02]  /*ce40*/  @P2 IMAD R12, R15, R20, R10 ;  /* 0x000000140f0c2224 */ /* 0x008fe400078e020a */
[----:B------:R-:W-:Y:S01]  /*ce50*/  IMAD R3, R3, UR5, R2 ;  /* 0x0000000503037c24 */ /* 0x000fe2000f8e0202 */
[----:B------:R-:W-:Y:S01]  /*ce60*/  PLOP3.LUT P1, PT, PT, PT, UP0, 0x40, 0x0 ;  /* 0x000000000000781c */ /* 0x000fe20003f2e808 */
[----:B------:R-:W-:Y:S01]  /*ce70*/  IMAD R14, R5, UR7, R14 ;  /* 0x00000007050e7c24 */ /* 0x000fe2000f8e020e */
[----:B------:R-:W-:Y:S01]  /*ce80*/  ULDC UR7, c[0x0][0x600] ;  /* 0x0001800000077ab9 */ /* 0x000fe20000000800 */
[----:B------:R-:W-:Y:S01]  /*ce90*/  IMAD R3, R3, UR8, R12 ;  /* 0x0000000803037c24 */ /* 0x000fe2000f8e020c */
[----:B------:R-:W-:Y:S01]  /*cea0*/  PLOP3.LUT P2, PT, PT, PT, UP0, 0x40, 0x0 ;  /* 0x000000000000781c */ /* 0x000fe20003f4e808 */
[----:B------:R-:W-:-:S02]  /*ceb0*/  IMAD R14, R14, UR7, R13 ;  /* 0x000000070e0e7c24 */ /* 0x000fc4000f8e020d */
[----:B------:R-:W-:-:S03]  /*cec0*/  IMAD.MOV.U32 R2, RZ, RZ, 0x1 ;  /* 0x00000001ff027424 */ /* 0x000fc600078e00ff */
[----:B------:R-:W-:Y:S02]  /*ced0*/  SEL R4, R14, R3, P1 ;  /* 0x000000030e047207 */ /* 0x000fe40000800000 */
[----:B------:R-:W-:-:S07]  /*cee0*/  SEL R3, R3, R14, P2 ;  /* 0x0000000e03037207 */ /* 0x000fce0001000000 */
.L_x_432:
[----:B------:R-:W-:Y:S05]  /*cef0*/  BSYNC B1 ;  /* 0x0000000000017941 */ /* 0x000fea0003800000 */
.L_x_431:
[----:B------:R-:W-:-:S13]  /*cf00*/  LOP3.LUT P1, RZ, R2, 0xff, RZ, 0xc0, !PT ;  /* 0x000000ff02ff7812 */ /* 0x000fda000782c0ff */
[----:B------:R-:W-:Y:S05]  /*cf10*/  @P1 BRA `(.L_x_435) ;  /* 0xfffffff400301947 */ /* 0x000fea000383ffff */
[----:B------:R-:W-:Y:S05]  /*cf20*/  BSYNC B0 ;  /* 0x0000000000007941 */ /* 0x000fea0003800000 */
.L_x_423:
[----:B------:R-:W-:-:S03]  /*cf30*/  UMOV UR7, 0xffffffff ;  /* 0xffffffff00077882 */ /* 0x000fc60000000000 */
[----:B------:R-:W-:Y:S05]  /*cf40*/  BRA.DIV UR7, `(.L_x_436) ;  /* 0x0000000607a87947 */ /* 0x000fea000b800000 */
[----:B------:R-:W-:-:S13]  /*cf50*/  ELECT P6, URZ, PT ;  /* 0x00000000003f782f */ /* 0x000fda00038c0000 */
.L_x_454:
[----:B------:R-:W-:Y:S04]  /*cf60*/  BSSY B0, `(.L_x_437) ;  /* 0x0000050000007945 */ /* 0x000fe80003800000 */
[----:B------:R-:W-:Y:S05]  /*cf70*/  @!P6 BRA `(.L_x_438) ;  /* 0x000000040038e947 */ /* 0x000fea0003800000 */
[----:B------:R-:W-:-:S04]  /*cf80*/  ULOP3.LUT UR7, UR40, 0x2, URZ, 0xfc, !UPT ;  /* 0x0000000228077892 */ /* 0x000fc8000f8efc3f */
[----:B------:R-:W-:-:S06]  /*cf90*/  UISETP.NE.AND UP0, UPT, UR7, 0x3, UPT ;  /* 0x000000030700788c */ /* 0x000fcc000bf05270 */
[----:B------:R-:W-:-:S13]  /*cfa0*/  PLOP3.LUT P0, PT, PT, PT, UP0, 0x80, 0x0 ;  /* 0x000000000000781c */ /* 0x000fda0003f0f008 */
[----:B------:R-:W-:Y:S05]  /*cfb0*/  @!P0 BRA `(.L_x_439) ;  /* 0x0000000000048947 */ /* 0x000fea0003800000 */
[----:B------:R-:W-:Y:S01]  /*cfc0*/  BPT.TRAP 0x1 ;  /* 0x000000040000795c */ /* 0x000fe20000300000 */
.L_x_439:
[----:B------:R-:W0:Y:S01]  /*cfd0*/  S2R R3, SR_CgaCtaId ;  /* 0x0000000000037919 */ /* 0x000e220000008800 */
[----:B------:R-:W-:-:S04]  /*cfe0*/  MOV R2, 0x400 ;  /* 0x0000040000027802 */ /* 0x000fc80000000f00 */
[----:B0-----:R-:W-:Y:S02]  /*cff0*/  LEA R3, R3, R2, 0x18 ;  /* 0x0000000203037211 */ /* 0x001fe400078ec0ff */
[----:B------:R-:W-:-:S03]  /*d000*/  SHF.L.U32 R2, R8, 0x1f, RZ ;  /* 0x0000001f08027819 */ /* 0x000fc600000006ff */
[----:B------:R-:W-:-:S04]  /*d010*/  VIADD R3, R3, 0x40 ;  /* 0x0000004003037836 */ /* 0x000fc80000000000 */
[C---:B------:R-:W-:Y:S02]  /*d020*/  IMAD R7, R0.reuse, 0x8, R3 ;  /* 0x0000000800077824 */ /* 0x040fe400078e0203 */
[----:B------:R-:W-:Y:S02]  /*d030*/  VIADD R0, R0, 0x1 ;  /* 0x0000000100007836 */ /* 0x000fe40000000000 */
[----:B------:R-:W0:Y:S03]  /*d040*/  SYNCS.PHASECHK.TRANS64.TRYWAIT P0, [R7+URZ], R2 ;  /* 0x00000002070075a7 */ /* 0x000e26000800017f */
[----:B------:R-:W-:-:S04]  /*d050*/  ISETP.NE.AND P1, PT, R0, 0x8, PT ;  /* 0x000000080000780c */ /* 0x000fc80003f25270 */
[----:B------:R-:W-:Y:S02]  /*d060*/  SEL R5, RZ, 0x1, P1 ;  /* 0x00000001ff057807 */ /* 0x000fe40000800000 */
[----:B------:R-:W-:Y:S02]  /*d070*/  SEL R0, R0, RZ, P1 ;  /* 0x000000ff00007207 */ /* 0x000fe40000800000 */
[----:B------:R-:W-:-:S03]  /*d080*/  LOP3.LUT R5, R8, R5, RZ, 0x3c, !PT ;  /* 0x0000000508057212 */ /* 0x000fc600078e3cff */
[----:B------:R-:W-:Y:S01]  /*d090*/  IMAD R9, R0, 0x8, R3 ;  /* 0x0000000800097824 */ /* 0x000fe200078e0203 */
[----:B------:R-:W-:Y:S01]  /*d0a0*/  SHF.L.U32 R4, R5, 0x1f, RZ ;  /* 0x0000001f05047819 */ /* 0x000fe200000006ff */
[----:B0-----:R-:W-:Y:S06]  /*d0b0*/  @!P0 BRA `(.L_x_440) ;  /* 0x00000004006c8947 */ /* 0x001fec0003800000 */
.L_x_455:
[----:B------:R-:W1:Y:S01]  /*d0c0*/  SYNCS.PHASECHK.TRANS64.TRYWAIT P0, [R9+URZ], R4 ;  /* 0x00000004090075a7 */ /* 0x000e62000800017f */
[----:B------:R-:W-:-:S05]  /*d0d0*/  VIADD R0, R0, 0x1 ;  /* 0x0000000100007836 */ /* 0x000fca0000000000 */
[----:B------:R-:W-:-:S04]  /*d0e0*/  ISETP.NE.AND P1, PT, R0, 0x8, PT ;  /* 0x000000080000780c */ /* 0x000fc80003f25270 */
[----:B0-----:R-:W-:Y:S02]  /*d0f0*/  SEL R2, RZ, 0x1, P1 ;  /* 0x00000001ff027807 */ /* 0x001fe40000800000 */
[----:B------:R-:W-:Y:S02]  /*d100*/  SEL R0, R0, RZ, P1 ;  /* 0x000000ff00007207 */ /* 0x000fe40000800000 */
[----:B------:R-:W-:-:S03]  /*d110*/  LOP3.LUT R7, R5, R2, RZ, 0x3c, !PT ;  /* 0x0000000205077212 */ /* 0x000fc600078e3cff */
[----:B------:R-:W-:Y:S01]  /*d120*/  IMAD R6, R0, 0x8, R3 ;  /* 0x0000000800067824 */ /* 0x000fe200078e0203 */
[----:B------:R-:W-:Y:S01]  /*d130*/  SHF.L.U32 R5, R7, 0x1f, RZ ;  /* 0x0000001f07057819 */ /* 0x000fe200000006ff */
[----:B-1----:R-:W-:Y:S06]  /*d140*/  @!P0 BRA `(.L_x_441) ;  /* 0x00000004005c8947 */ /* 0x002fec0003800000 */
.L_x_456:
[----:B------:R-:W1:Y:S01]  /*d150*/  SYNCS.PHASECHK.TRANS64.TRYWAIT P0, [R6+URZ], R5 ;  /* 0x00000005060075a7 */ /* 0x000e62000800017f */
[----:B------:R-:W-:-:S05]  /*d160*/  VIADD R0, R0, 0x1 ;  /* 0x0000000100007836 */ /* 0x000fca0000000000 */
[----:B------:R-:W-:-:S04]  /*d170*/  ISETP.NE.AND P1, PT, R0, 0x8, PT ;  /* 0x000000080000780c */ /* 0x000fc80003f25270 */
[----:B------:R-:W-:Y:S02]  /*d180*/  SEL R2, RZ, 0x1, P1 ;  /* 0x00000001ff027807 */ /* 0x000fe40000800000 */
[----:B------:R-:W-:Y:S02]  /*d190*/  SEL R0, R0, RZ, P1 ;  /* 0x000000ff00007207 */ /* 0x000fe40000800000 */
[----:B------:R-:W-:-:S03]  /*d1a0*/  LOP3.LUT R7, R7, R2, RZ, 0x3c, !PT ;  /* 0x0000000207077212 */ /* 0x000fc600078e3cff */
[----:B0-----:R-:W-:Y:S01]  /*d1b0*/  IMAD R9, R0, 0x8, R3 ;  /* 0x0000000800097824 */ /* 0x001fe200078e0203 */
[----:B------:R-:W-:Y:S01]  /*d1c0*/  SHF.L.U32 R4, R7, 0x1f, RZ ;  /* 0x0000001f07047819 */ /* 0x000fe200000006ff */
[----:B-1----:R-:W-:Y:S06]  /*d1d0*/  @!P0 BRA `(.L_x_442) ;  /* 0x00000004004c8947 */ /* 0x002fec0003800000 */
.L_x_457:
        /* <DEDUP_REMOVED lines=9> */
.L_x_458:
        /* <DEDUP_REMOVED lines=9> */
.L_x_459:
        /* <DEDUP_REMOVED lines=9> */
.L_x_460:
[----:B------:R-:W1:Y:S01]  /*d390*/  SYNCS.PHASECHK.TRANS64.TRYWAIT P0, [R6+URZ], R5 ;  /* 0x00000005060075a7 */ /* 0x000e62000800017f */
[----:B------:R-:W-:-:S05]  /*d3a0*/  VIADD R0, R0, 0x1 ;  /* 0x0000000100007836 */ /* 0x000fca0000000000 */
[----:B------:R-:W-:-:S04]  /*d3b0*/  ISETP.NE.AND P1, PT, R0, 0x8, PT ;  /* 0x000000080000780c */ /* 0x000fc80003f25270 */
[----:B------:R-:W-:Y:S02]  /*d3c0*/  SEL R2, RZ, 0x1, P1 ;  /* 0x00000001ff027807 */ /* 0x000fe40000800000 */
[----:B------:R-:W-:Y:S02]  /*d3d0*/  SEL R0, R0, RZ, P1 ;  /* 0x000000ff00007207 */ /* 0x000fe40000800000 */
[----:B------:R-:W-:Y:S01]  /*d3e0*/  LOP3.LUT R2, R7, R2, RZ, 0x3c, !PT ;  /* 0x0000000207027212 */ /* 0x000fe200078e3cff */
[----:B-1----:R-:W-:Y:S06]  /*d3f0*/  @!P0 BRA `(.L_x_446) ;  /* 0x0000000400148947 */ /* 0x002fec0003800000 */
.L_x_461:
[----:B------:R-:W-:Y:S01]  /*d400*/  IMAD R3, R0, 0x8, R3 ;  /* 0x0000000800037824 */ /* 0x000fe200078e0203 */
[----:B------:R-:W-:-:S07]  /*d410*/  SHF.L.U32 R0, R2, 0x1f, RZ ;  /* 0x0000001f02007819 */ /* 0x000fce00000006ff */
.L_x_447:
[----:B--2---:R2:W3:Y:S02]  /*d420*/  SYNCS.PHASECHK.TRANS64.TRYWAIT P0, [R3+URZ], R0 ;  /* 0x00000000030075a7 */ /* 0x0044e4000800017f */
[----:B---3--:R-:W-:Y:S05]  /*d430*/  @!P0 NANOSLEEP.SYNCS 0x989680 ;  /* 0x009896800000895d */ /* 0x008fea0003900000 */
[----:B------:R-:W3:Y:S02]  /*d440*/  @!P0 SYNCS.PHASECHK.TRANS64 P0, [R3+URZ], R0 ;  /* 0x00000000030085a7 */ /* 0x000ee4000800007f */
[----:B---3--:R-:W-:Y:S05]  /*d450*/  @!P0 BRA `(.L_x_447) ;  /* 0xfffffffc00f08947 */ /* 0x008fea000383ffff */
.L_x_438:
[----:B------:R-:W-:Y:S05]  /*d460*/  BSYNC B0 ;  /* 0x0000000000007941 */ /* 0x000fea0003800000 */
.L_x_437:
[----:B------:R-:W-:Y:S05]  /*d470*/  EXIT ;  /* 0x000000000000794d */ /* 0x000fea0003800000 */
.L_x_18:
[----:B-1----:R1:W2:Y:S02]  /*d480*/  SYNCS.PHASECHK.TRANS64.TRYWAIT P1, [R3+URZ], R0 ;  /* 0x00000000030075a7 */ /* 0x0022a4000802017f */
[----:B--2---:R-:W-:Y:S05]  /*d490*/  @!P1 NANOSLEEP.SYNCS 0x989680 ;  /* 0x009896800000995d */ /* 0x004fea0003900000 */
[----:B------:R-:W2:Y:S02]  /*d4a0*/  @!P1 SYNCS.PHASECHK.TRANS64 P1, [R3+URZ], R0 ;  /* 0x00000000030095a7 */ /* 0x000ea4000802007f */
[----:B--2---:R-:W-:Y:S05]  /*d4b0*/  @!P1 BRA `(.L_x_18) ;  /* 0xfffffffc00f09947 */ /* 0x004fea000383ffff */
[----:B------:R-:W-:Y:S05]  /*d4c0*/  BRA `(.L_x_17) ;  /* 0xffffff4000007947 */ /* 0x000fea000383ffff */
.L_x_23:
[----:B-1----:R1:W2:Y:S02]  /*d4d0*/  SYNCS.PHASECHK.TRANS64.TRYWAIT P1, [R4+URZ], R3 ;  /* 0x00000003040075a7 */ /* 0x0022a4000802017f */
[----:B--2---:R-:W-:Y:S05]  /*d4e0*/  @!P1 NANOSLEEP.SYNCS 0x989680 ;  /* 0x009896800000995d */ /* 0x004fea0003900000 */
[----:B------:R-:W2:Y:S02]  /*d4f0*/  @!P1 SYNCS.PHASECHK.TRANS64 P1, [R4+URZ], R3 ;  /* 0x00000003040095a7 */ /* 0x000ea4000802007f */
[----:B--2---:R-:W-:Y:S05]  /*d500*/  @!P1 BRA `(.L_x_23) ;  /* 0xfffffffc00f09947 */ /* 0x004fea000383ffff */
[----:B------:R-:W-:Y:S05]  /*d510*/  BRA `(.L_x_22) ;  /* 0xffffff4000dc7947 */ /* 0x000fea000383ffff */
.L_x_424:
[----:B------:R-:W-:Y:S01]  /*d520*/  BSSY B1, `(.L_x_448) ;  /* 0x0000006000017945 */ /* 0x000fe20003800000 */
[----:B------:R-:W-:-:S07]  /*d530*/  IMAD.MOV.U32 R15, RZ, RZ, -0x1 ;  /* 0xffffffffff0f7424 */ /* 0x000fce00078e00ff */
[----:B------:R-:W-:Y:S05]  /*d540*/  WARPSYNC.COLLECTIVE R15, `(.L_x_449) ;  /* 0x000000000f0c7348 */ /* 0x000fea0003c00000 */
[----:B------:R-:W-:Y:S02]  /*d550*/  ELECT P6, UR62, PT ;  /* 0x00000000003e782f */ /* 0x000fe400038c0000 */
[----:B------:R-:W-:Y:S01]  /*d560*/  MOV R14, UR62 ;  /* 0x0000003e000e7c02 */ /* 0x000fe20008000f00 */
[----:B------:R-:W-:Y:S10]  /*d570*/  ENDCOLLECTIVE ;  /* 0x000000000000791b */ /* 0x000ff40003800000 */
.L_x_449:
[----:B------:R-:W-:Y:S05]  /*d580*/  BSYNC B1 ;  /* 0x0000000000017941 */ /* 0x000fea0003800000 */
.L_x_448:
[----:B------:R-:W-:Y:S05]  /*d590*/  BRA `(.L_x_450) ;  /* 0xffffffec009c7947 */ /* 0x000fea000383ffff */
.L_x_427:
[----:B-1----:R1:W2:Y:S02]  /*d5a0*/  SYNCS.PHASECHK.TRANS64.TRYWAIT P1, [R13+URZ+0x40], R4 ;  /* 0x000040040d0075a7 */ /* 0x0022a4000802017f */
[----:B--2---:R-:W-:Y:S05]  /*d5b0*/  @!P1 NANOSLEEP.SYNCS 0x989680 ;  /* 0x009896800000995d */ /* 0x004fea0003900000 */
[----:B------:R-:W2:Y:S02]  /*d5c0*/  @!P1 SYNCS.PHASECHK.TRANS64 P1, [R13+URZ+0x40], R4 ;  /* 0x000040040d0095a7 */ /* 0x000ea4000802007f */
[----:B--2---:R-:W-:Y:S05]  /*d5d0*/  @!P1 BRA `(.L_x_427) ;  /* 0xfffffffc00f09947 */ /* 0x004fea000383ffff */
[----:B------:R-:W-:Y:S05]  /*d5e0*/  BRA `(.L_x_451) ;  /* 0xffffffec00d07947 */ /* 0x000fea000383ffff */
.L_x_436:
[----:B------:R-:W-:Y:S01]  /*d5f0*/  BSSY B0, `(.L_x_452) ;  /* 0x0000006000007945 */ /* 0x000fe20003800000 */
[----:B------:R-:W-:-:S07]  /*d600*/  IMAD.MOV.U32 R15, RZ, RZ, -0x1 ;  /* 0xffffffffff0f7424 */ /* 0x000fce00078e00ff */
[----:B------:R-:W-:Y:S05]  /*d610*/  WARPSYNC.COLLECTIVE R15, `(.L_x_453) ;  /* 0x000000000f0c7348 */ /* 0x000fea0003c00000 */
[----:B------:R-:W-:Y:S02]  /*d620*/  ELECT P6, UR62, PT ;  /* 0x00000000003e782f */ /* 0x000fe400038c0000 */
[----:B------:R-:W-:Y:S01]  /*d630*/  MOV R14, UR62 ;  /* 0x0000003e000e7c02 */ /* 0x000fe20008000f00 */
[----:B------:R-:W-:Y:S10]  /*d640*/  ENDCOLLECTIVE ;  /* 0x000000000000791b */ /* 0x000ff40003800000 */
.L_x_453:
[----:B------:R-:W-:Y:S05]  /*d650*/  BSYNC B0 ;  /* 0x0000000000007941 */ /* 0x000fea0003800000 */
.L_x_452:
[----:B------:R-:W-:Y:S05]  /*d660*/  BRA `(.L_x_454) ;  /* 0xfffffff8003c7947 */ /* 0x000fea000383ffff */
.L_x_440:
[----:B0-----:R0:W1:Y:S02]  /*d670*/  SYNCS.PHASECHK.TRANS64.TRYWAIT P0, [R7+URZ], R2 ;  /* 0x00000002070075a7 */ /* 0x001064000800017f */
[----:B-1----:R-:W-:Y:S05]  /*d680*/  @!P0 NANOSLEEP.SYNCS 0x989680 ;  /* 0x009896800000895d */ /* 0x002fea0003900000 */
[----:B------:R-:W1:Y:S02]  /*d690*/  @!P0 SYNCS.PHASECHK.TRANS64 P0, [R7+URZ], R2 ;  /* 0x00000002070085a7 */ /* 0x000e64000800007f */
[----:B-1----:R-:W-:Y:S05]  /*d6a0*/  @!P0 BRA `(.L_x_440) ;  /* 0xfffffffc00f08947 */ /* 0x002fea000383ffff */
[----:B------:R-:W-:Y:S05]  /*d6b0*/  BRA `(.L_x_455) ;  /* 0xfffffff800807947 */ /* 0x000fea000383ffff */
.L_x_441:
[----:B0-----:R0:W1:Y:S02]  /*d6c0*/  SYNCS.PHASECHK.TRANS64.TRYWAIT P0, [R9+URZ], R4 ;  /* 0x00000004090075a7 */ /* 0x001064000800017f */
[----:B-1----:R-:W-:Y:S05]  /*d6d0*/  @!P0 NANOSLEEP.SYNCS 0x989680 ;  /* 0x009896800000895d */ /* 0x002fea0003900000 */
[----:B------:R-:W1:Y:S02]  /*d6e0*/  @!P0 SYNCS.PHASECHK.TRANS64 P0, [R9+URZ], R4 ;  /* 0x00000004090085a7 */ /* 0x000e64000800007f */
[----:B-1----:R-:W-:Y:S05]  /*d6f0*/  @!P0 BRA `(.L_x_441) ;  /* 0xfffffffc00f08947 */ /* 0x002fea000383ffff */
[----:B------:R-:W-:Y:S05]  /*d700*/  BRA `(.L_x_456) ;  /* 0xfffffff800907947 */ /* 0x000fea000383ffff */
.L_x_442:
[----:B0-----:R0:W1:Y:S02]  /*d710*/  SYNCS.PHASECHK.TRANS64.TRYWAIT P0, [R6+URZ], R5 ;  /* 0x00000005060075a7 */ /* 0x001064000800017f */
[----:B-1----:R-:W-:Y:S05]  /*d720*/  @!P0 NANOSLEEP.SYNCS 0x989680 ;  /* 0x009896800000895d */ /* 0x002fea0003900000 */
[----:B------:R-:W1:Y:S02]  /*d730*/  @!P0 SYNCS.PHASECHK.TRANS64 P0, [R6+URZ], R5 ;  /* 0x00000005060085a7 */ /* 0x000e64000800007f */
[----:B-1----:R-:W-:Y:S05]  /*d740*/  @!P0 BRA `(.L_x_442) ;  /* 0xfffffffc00f08947 */ /* 0x002fea000383ffff */
[----:B------:R-:W-:Y:S05]  /*d750*/  BRA `(.L_x_457) ;  /* 0xfffffff800a07947 */ /* 0x000fea000383ffff */
.L_x_443:
[----:B0-----:R0:W1:Y:S02]  /*d760*/  SYNCS.PHASECHK.TRANS64.TRYWAIT P0, [R9+URZ], R4 ;  /* 0x00000004090075a7 */ /* 0x001064000800017f */
[----:B-1----:R-:W-:Y:S05]  /*d770*/  @!P0 NANOSLEEP.SYNCS 0x989680 ;  /* 0x009896800000895d */ /* 0x002fea0003900000 */
[----:B------:R-:W1:Y:S02]  /*d780*/  @!P0 SYNCS.PHASECHK.TRANS64 P0, [R9+URZ], R4 ;  /* 0x00000004090085a7 */ /* 0x000e64000800007f */
[----:B-1----:R-:W-:Y:S05]  /*d790*/  @!P0 BRA `(.L_x_443) ;  /* 0xfffffffc00f08947 */ /* 0x002fea000383ffff */
[----:B------:R-:W-:Y:S05]  /*d7a0*/  BRA `(.L_x_458) ;  /* 0xfffffff800b07947 */ /* 0x000fea000383ffff */
.L_x_444:
[----:B0-----:R0:W1:Y:S02]  /*d7b0*/  SYNCS.PHASECHK.TRANS64.TRYWAIT P0, [R6+URZ], R5 ;  /* 0x00000005060075a7 */ /* 0x001064000800017f */
[----:B-1----:R-:W-:Y:S05]  /*d7c0*/  @!P0 NANOSLEEP.SYNCS 0x989680 ;  /* 0x009896800000895d */ /* 0x002fea0003900000 */
[----:B------:R-:W1:Y:S02]  /*d7d0*/  @!P0 SYNCS.PHASECHK.TRANS64 P0, [R6+URZ], R5 ;  /* 0x00000005060085a7 */ /* 0x000e64000800007f */
[----:B-1----:R-:W-:Y:S05]  /*d7e0*/  @!P0 BRA `(.L_x_444) ;  /* 0xfffffffc00f08947 */ /* 0x002fea000383ffff */
[----:B------:R-:W-:Y:S05]  /*d7f0*/  BRA `(.L_x_459) ;  /* 0xfffffff800c07947 */ /* 0x000fea000383ffff */
.L_x_445:
[----:B0-----:R0:W1:Y:S02]  /*d800*/  SYNCS.PHASECHK.TRANS64.TRYWAIT P0, [R9+URZ], R4 ;  /* 0x00000004090075a7 */ /* 0x001064000800017f */
[----:B-1----:R-:W-:Y:S05]  /*d810*/  @!P0 NANOSLEEP.SYNCS 0x989680 ;  /* 0x009896800000895d */ /* 0x002fea0003900000 */
[----:B------:R-:W1:Y:S02]  /*d820*/  @!P0 SYNCS.PHASECHK.TRANS64 P0, [R9+URZ], R4 ;  /* 0x00000004090085a7 */ /* 0x000e64000800007f */
[----:B-1----:R-:W-:Y:S05]  /*d830*/  @!P0 BRA `(.L_x_445) ;  /* 0xfffffffc00f08947 */ /* 0x002fea000383ffff */
[----:B------:R-:W-:Y:S05]  /*d840*/  BRA `(.L_x_460) ;  /* 0xfffffff800d07947 */ /* 0x000fea000383ffff */
.L_x_446:
[----:B-1----:R1:W2:Y:S02]  /*d850*/  SYNCS.PHASECHK.TRANS64.TRYWAIT P0, [R6+URZ], R5 ;  /* 0x00000005060075a7 */ /* 0x0022a4000800017f */
[----:B--2---:R-:W-:Y:S05]  /*d860*/  @!P0 NANOSLEEP.SYNCS 0x989680 ;  /* 0x009896800000895d */ /* 0x004fea0003900000 */
[----:B------:R-:W2:Y:S02]  /*d870*/  @!P0 SYNCS.PHASECHK.TRANS64 P0, [R6+URZ], R5 ;  /* 0x00000005060085a7 */ /* 0x000ea4000800007f */
[----:B--2---:R-:W-:Y:S05]  /*d880*/  @!P0 BRA `(.L_x_446) ;  /* 0xfffffffc00f08947 */ /* 0x004fea000383ffff */
[----:B------:R-:W-:Y:S05]  /*d890*/  BRA `(.L_x_461) ;  /* 0xfffffff800d87947 */ /* 0x000fea000383ffff */
.L_x_462:
[----:B------:R-:W-:-:S00]  /*d8a0*/  BRA `(.L_x_462) ;  /* 0xfffffffc00fc7947 */ /* 0x000fc0000383ffff */
[----:B------:R-:W-:-:S00]  /*d8b0*/  NOP ;  /* 0x0000000000007918 */ /* 0x000fc00000000000 */
        /* <DEDUP_REMOVED lines=12> */
.L_x_463:


//--------------------- .nv.global.init           --------------------------
	.section	.nv.global.init,"aw",@progbits
.nv.global.init:
	.type		$str$22,@object
	.size		$str$22,($str$23 - $str$22)
$str$22:
        /*0000*/ 	.byte	0x6b, 0x5f, 0x74, 0x69, 0x6c, 0x65, 0x5f, 0x63, 0x6f, 0x75, 0x6e, 0x74, 0x20, 0x3e, 0x3d, 0x20
        /*0010*/ 	.byte	0x31, 0x00
	.type		$str$23,@object
	.size		$str$23,(__unnamed_1 - $str$23)
$str$23:
        /*0012*/ 	.byte	0x2f, 0x74, 0x6d, 0x70, 0x2f, 0x63, 0x75, 0x74, 0x6c, 0x61, 0x73, 0x73, 0x5f, 0x73, 0x77, 0x65
        /*0022*/ 	.byte	0x65, 0x70, 0x5f, 0x73, 0x72, 0x63, 0x2f, 0x69, 0x6e, 0x63, 0x6c, 0x75, 0x64, 0x65, 0x2f, 0x63
        /*0032*/ 	.byte	0x75, 0x74, 0x6c, 0x61, 0x73, 0x73, 0x2f, 0x67, 0x65, 0x6d, 0x6d, 0x2f, 0x63, 0x6f, 0x6c, 0x6c
        /*0042*/ 	.byte	0x65, 0x63, 0x74, 0x69, 0x76, 0x65, 0x2f, 0x73, 0x6d, 0x39, 0x30, 0x5f, 0x6d, 0x6d, 0x61, 0x5f
        /*0052*/ 	.byte	0x74, 0x6d, 0x61, 0x5f, 0x67, 0x6d, 0x6d, 0x61, 0x5f, 0x73, 0x73, 0x5f, 0x77, 0x61, 0x72, 0x70
        /*0062*/ 	.byte	0x73, 0x70, 0x65, 0x63, 0x69, 0x61, 0x6c, 0x69, 0x7a, 0x65, 0x64, 0x2e, 0x68, 0x70, 0x70, 0x00
	.type		__unnamed_1,@object
	.size		__unnamed_1,(.L_0 - __unnamed_1)
__unnamed_1:
        /*0072*/ 	.byte	0x76, 0x6f, 0x69, 0x64, 0x20, 0x63, 0x75, 0x74, 0x6c, 0x61, 0x73, 0x73, 0x3a, 0x3a, 0x67, 0x65
        /* <DEDUP_REMOVED lines=172> */
        /*0b42*/ 	.byte	0x00
.L_0:


//--------------------- .nv.shared._ZN7cutlass13device_kernelINS_4gemm6kernel13GemmUniversalIN4cute5tupleIJiiiiEEENS1_10collective13CollectiveMmaINS1_34MainloopSm90TmaGmmaWarpSpecializedILi8ENS5_IJNS4_1CILi1EEESB_SB_EEENS1_35KernelTmaWarpSpecializedCooperativeEEENS5_IJNSA_ILi256EEENSA_ILi192EEENSA_ILi64EEEEEEaNS5_IJlSB_lEEEaSJ_NS4_8TiledMMAINS4_8MMA_AtomIJNS4_4SM904GMMA27MMA_64x192x32_S32S8S8_SS_TNEEEENS4_6LayoutINS5_IJNSA_ILi2EEESB_SB_EEENS5_IJSB_NSA_ILi0EEEST_EEEEENS5_IJNS4_10UnderscoreESW_SW_EEEEENS4_13SM90_TMA_LOADENS4_14ComposedLayoutINS4_7SwizzleILi2ELi4ELi3EEENS4_18smem_ptr_flag_bitsILi8EEENSQ_INS5_IJNSA_ILi8EEESH_EEENS5_IJSH_SB_EEEEEEEvNS4_8identityESZ_S19_vS1A_EENS_8epilogue10collective6detail29Sm90TmaWarpSpecializedAdapterINS1D_15DefaultEpilogueIaSJ_SJ_NS1C_6thread17LinearCombinationIaLi1EiiLNS1H_9ScaleType4KindE0ELNS_15FloatRoundStyleE2EaEENS1_15EpilogueDefaultEEEEEvvEEEEvNT_6ParamsE --------------------------
	.section	.nv.shared._ZN7cutlass13device_kernelINS_4gemm6kernel13GemmUniversalIN4cute5tupleIJiiiiEEENS1_10collective13CollectiveMmaINS1_34MainloopSm90TmaGmmaWarpSpecializedILi8ENS5_IJNS4_1CILi1EEESB_SB_EEENS1_35KernelTmaWarpSpecializedCooperativeEEENS5_IJNSA_ILi256EEENSA_ILi192EEENSA_ILi64EEEEEEaNS5_IJlSB_lEEEaSJ_NS4_8TiledMMAINS4_8MMA_AtomIJNS4_4SM904GMMA27MMA_64x192x32_S32S8S8_SS_TNEEEENS4_6LayoutINS5_IJNSA_ILi2EEESB_SB_EEENS5_IJSB_NSA_ILi0EEEST_EEEEENS5_IJNS4_10UnderscoreESW_SW_EEEEENS4_13SM90_TMA_LOADENS4_14ComposedLayoutINS4_7SwizzleILi2ELi4ELi3EEENS4_18smem_ptr_flag_bitsILi8EEENSQ_INS5_IJNSA_ILi8EEESH_EEENS5_IJSH_SB_EEEEEEEvNS4_8identityESZ_S19_vS1A_EENS_8epilogue10collective6detail29Sm90TmaWarpSpecializedAdapterINS1D_15DefaultEpilogueIaSJ_SJ_NS1C_6thread17LinearCombinationIaLi1EiiLNS1H_9ScaleType4KindE0ELNS_15FloatRoundStyleE2EaEENS1_15EpilogueDefaultEEEEEvvEEEEvNT_6ParamsE,"aw",@nobits
	.sectionflags	@""
	.align	16
	.zero		1024


//--------------------- .nv.shared.reserved.0     --------------------------
	.section	.nv.shared.reserved.0,"aw",@nobits
	.weak		__nv_reservedSMEM_offset_0_alias
	.size		__nv_reservedSMEM_offset_0_alias, 0, 0
	.other		__nv_reservedSMEM_offset_0_alias,@"STO_CUDA_RESERVED_SHARED STV_DEFAULT"
__nv_reservedSMEM_offset_0_alias:
	.zero		0


//--------------------- .nv.global                --------------------------
	.section	.nv.global,"aw",@nobits
.nv.global:
	.type		_ZN40_INTERNAL_16c04cbb_4_k_cu_f28b3d89_112484cute1_E,@object
	.size		_ZN40_INTERNAL_16c04cbb_4_k_cu_f28b3d89_112484cute1_E,(_ZN40_INTERNAL_16c04cbb_4_k_cu_f28b3d89_112484cuda3std3__45__cpo6cbeginE - _ZN40_INTERNAL_16c04cbb_4_k_cu_f28b3d89_112484cute1_E)
_ZN40_INTERNAL_16c04cbb_4_k_cu_f28b3d89_112484cute1_E:
	.zero		1
	.type		_ZN40_INTERNAL_16c04cbb_4_k_cu_f28b3d89_112484cuda3std3__45__cpo6cbeginE,@object
	.size		_ZN40_INTERNAL_16c04cbb_4_k_cu_f28b3d89_112484cuda3std3__45__cpo6cbeginE,(_ZN40_INTERNAL_16c04cbb_4_k_cu_f28b3d89_112484cuda3std3__48in_placeE - _ZN40_INTERNAL_16c04cbb_4_k_cu_f28b3d89_112484cuda3std3__45__cpo6cbeginE)
_ZN40_INTERNAL_16c04cbb_4_k_cu_f28b3d89_112484cuda3std3__45__cpo6cbeginE:
	.zero		1
	.type		_ZN40_INTERNAL_16c04cbb_4_k_cu_f28b3d89_112484cuda3std3__48in_placeE,@object
	.size		_ZN40_INTERNAL_16c04cbb_4_k_cu_f28b3d89_112484cuda3std3__48in_placeE,(_ZN40_INTERNAL_16c04cbb_4_k_cu_f28b3d89_112484cuda3std6ranges3__45__cpo9iter_moveE - _ZN40_INTERNAL_16c04cbb_4_k_cu_f28b3d89_112484cuda3std3__48in_placeE)
_ZN40_INTERNAL_16c04cbb_4_k_cu_f28b3d89_112484cuda3std3__48in_placeE:
	.zero		1
	.type		_ZN40_INTERNAL_16c04cbb_4_k_cu_f28b3d89_112484cuda3std6ranges3__45__cpo9iter_moveE,@object
	.size		_ZN40_INTERNAL_16c04cbb_4_k_cu_f28b3d89_112484cuda3std6ranges3__45__cpo9iter_moveE,(_ZN40_INTERNAL_16c04cbb_4_k_cu_f28b3d89_112484cuda3std3__45__cpo5beginE - _ZN40_INTERNAL_16c04cbb_4_k_cu_f28b3d89_112484cuda3std6ranges3__45__cpo9iter_moveE)
_ZN40_INTERNAL_16c04cbb_4_k_cu_f28b3d89_112484cuda3std6ranges3__45__cpo9iter_moveE:
	.zero		1
	.type		_ZN40_INTERNAL_16c04cbb_4_k_cu_f28b3d89_112484cuda3std3__45__cpo5beginE,@object
	.size		_ZN40_INTERNAL_16c04cbb_4_k_cu_f28b3d89_112484cuda3std3__45__cpo5beginE,(_ZN40_INTERNAL_16c04cbb_4_k_cu_f28b3d89_112484cuda3std3__442_GLOBAL__N__16c04cbb_4_k_cu_f28b3d89_112486ignoreE - _ZN40_INTERNAL_16c04cbb_4_k_cu_f28b3d89_112484cuda3std3__45__cpo5beginE)
_ZN40_INTERNAL_16c04cbb_4_k_cu_f28b3d89_112484cuda3std3__45__cpo5beginE:
	.zero		1
	.type		_ZN40_INTERNAL_16c04cbb_4_k_cu_f28b3d89_112484cuda3std3__442_GLOBAL__N__16c04cbb_4_k_cu_f28b3d89_112486ignoreE,@object
	.size		_ZN40_INTERNAL_16c04cbb_4_k_cu_f28b3d89_112484cuda3std3__442_GLOBAL__N__16c04cbb_4_k_cu_f28b3d89_112486ignoreE,(_ZN40_INTERNAL_16c04cbb_4_k_cu_f28b3d89_112484cute7productE - _ZN40_INTERNAL_16c04cbb_4_k_cu_f28b3d89_112484cuda3std3__442_GLOBAL__N__16c04cbb_4_k_cu_f28b3d89_112486ignoreE)
_ZN40_INTERNAL_16c04cbb_4_k_cu_f28b3d89_112484cuda3std3__442_GLOBAL__N__16c04cbb_4_k_cu_f28b3d89_112486ignoreE:
	.zero		1
	.type		_ZN40_INTERNAL_16c04cbb_4_k_cu_f28b3d89_112484cute7productE,@object
	.size		_ZN40_INTERNAL_16c04cbb_4_k_cu_f28b3d89_112484cute7productE,(_ZN40_INTERNAL_16c04cbb_4_k_cu_f28b3d89_112484cuda3std3__45__cpo3endE - _ZN40_INTERNAL_16c04cbb_4_k_cu_f28b3d89_112484cute7productE)
_ZN40_INTERNAL_16c04cbb_4_k_cu_f28b3d89_112484cute7productE:
	.zero		1
	.type		_ZN40_INTERNAL_16c04cbb_4_k_cu_f28b3d89_112484cuda3std3__45__cpo3endE,@object
	.size		_ZN40_INTERNAL_16c04cbb_4_k_cu_f28b3d89_112484cuda3std3__45__cpo3endE,(_ZN40_INTERNAL_16c04cbb_4_k_cu_f28b3d89_112484cuda3std3__419piecewise_constructE - _ZN40_INTERNAL_16c04cbb_4_k_cu_f28b3d89_112484cuda3std3__45__cpo3endE)
_ZN40_INTERNAL_16c04cbb_4_k_cu_f28b3d89_112484cuda3std3__45__cpo3endE:
	.zero		1
	.type		_ZN40_INTERNAL_16c04cbb_4_k_cu_f28b3d89_112484cuda3std3__419piecewise_constructE,@object
	.size		_ZN40_INTERNAL_16c04cbb_4_k_cu_f28b3d89_112484cuda3std3__419piecewise_constructE,(_ZN40_INTERNAL_16c04cbb_4_k_cu_f28b3d89_112484cuda3std3__45__cpo4cendE - _ZN40_INTERNAL_16c04cbb_4_k_cu_f28b3d89_112484cuda3std3__419piecewise_constructE)
_ZN40_INTERNAL_16c04cbb_4_k_cu_f28b3d89_112484cuda3std3__419piecewise_constructE:
	.zero		1
	.type		_ZN40_INTERNAL_16c04cbb_4_k_cu_f28b3d89_112484cuda3std3__45__cpo4cendE,@object
	.size		_ZN40_INTERNAL_16c04cbb_4_k_cu_f28b3d89_112484cuda3std3__45__cpo4cendE,(_ZN40_INTERNAL_16c04cbb_4_k_cu_f28b3d89_112484cuda3std6ranges3__45__cpo4swapE - _ZN40_INTERNAL_16c04cbb_4_k_cu_f28b3d89_112484cuda3std3__45__cpo4cendE)
_ZN40_INTERNAL_16c04cbb_4_k_cu_f28b3d89_112484cuda3std3__45__cpo4cendE:
	.zero		1
	.type		_ZN40_INTERNAL_16c04cbb_4_k_cu_f28b3d89_112484cuda3std6ranges3__45__cpo4swapE,@object
	.size		_ZN40_INTERNAL_16c04cbb_4_k_cu_f28b3d89_112484cuda3std6ranges3__45__cpo4swapE,(.L_8 - _ZN40_INTERNAL_16c04cbb_4_k_cu_f28b3d89_112484cuda3std6ranges3__45__cpo4swapE)
_ZN40_INTERNAL_16c04cbb_4_k_cu_f28b3d89_112484cuda3std6ranges3__45__cpo4swapE:
	.zero		1
.L_8:


//--------------------- .nv.constant0._ZN7cutlass13device_kernelINS_4gemm6kernel13GemmUniversalIN4cute5tupleIJiiiiEEENS1_10collective13CollectiveMmaINS1_34MainloopSm90TmaGmmaWarpSpecializedILi8ENS5_IJNS4_1CILi1EEESB_SB_EEENS1_35KernelTmaWarpSpecializedCooperativeEEENS5_IJNSA_ILi256EEENSA_ILi192EEENSA_ILi64EEEEEEaNS5_IJlSB_lEEEaSJ_NS4_8TiledMMAINS4_8MMA_AtomIJNS4_4SM904GMMA27MMA_64x192x32_S32S8S8_SS_TNEEEENS4_6LayoutINS5_IJNSA_ILi2EEESB_SB_EEENS5_IJSB_NSA_ILi0EEEST_EEEEENS5_IJNS4_10UnderscoreESW_SW_EEEEENS4_13SM90_TMA_LOADENS4_14ComposedLayoutINS4_7SwizzleILi2ELi4ELi3EEENS4_18smem_ptr_flag_bitsILi8EEENSQ_INS5_IJNSA_ILi8EEESH_EEENS5_IJSH_SB_EEEEEEEvNS4_8identityESZ_S19_vS1A_EENS_8epilogue10collective6detail29Sm90TmaWarpSpecializedAdapterINS1D_15DefaultEpilogueIaSJ_SJ_NS1C_6thread17LinearCombinationIaLi1EiiLNS1H_9ScaleType4KindE0ELNS_15FloatRoundStyleE2EaEENS1_15EpilogueDefaultEEEEEvvEEEEvNT_6ParamsE --------------------------
	.section	.nv.constant0._ZN7cutlass13device_kernelINS_4gemm6kernel13GemmUniversalIN4cute5tupleIJiiiiEEENS1_10collective13CollectiveMmaINS1_34MainloopSm90TmaGmmaWarpSpecializedILi8ENS5_IJNS4_1CILi1EEESB_SB_EEENS1_35KernelTmaWarpSpecializedCooperativeEEENS5_IJNSA_ILi256EEENSA_ILi192EEENSA_ILi64EEEEEEaNS5_IJlSB_lEEEaSJ_NS4_8TiledMMAINS4_8MMA_AtomIJNS4_4SM904GMMA27MMA_64x192x32_S32S8S8_SS_TNEEEENS4_6LayoutINS5_IJNSA_ILi2EEESB_SB_EEENS5_IJSB_NSA_ILi0EEEST_EEEEENS5_IJNS4_10UnderscoreESW_SW_EEEEENS4_13SM90_TMA_LOADENS4_14ComposedLayoutINS4_7SwizzleILi2ELi4ELi3EEENS4_18smem_ptr_flag_bitsILi8EEENSQ_INS5_IJNSA_ILi8EEESH_EEENS5_IJSH_SB_EEEEEEEvNS4_8identityESZ_S19_vS1A_EENS_8epilogue10collective6detail29Sm90TmaWarpSpecializedAdapterINS1D_15DefaultEpilogueIaSJ_SJ_NS1C_6thread17LinearCombinationIaLi1EiiLNS1H_9ScaleType4KindE0ELNS_15FloatRoundStyleE2EaEENS1_15EpilogueDefaultEEEEEvvEEEEvNT_6ParamsE,"a",@progbits
	.sectionflags	@""
	.align	4
.nv.constant0._ZN7cutlass13device_kernelINS_4gemm6kernel13GemmUniversalIN4cute5tupleIJiiiiEEENS1_10collective13CollectiveMmaINS1_34MainloopSm90TmaGmmaWarpSpecializedILi8ENS5_IJNS4_1CILi1EEESB_SB_EEENS1_35KernelTmaWarpSpecializedCooperativeEEENS5_IJNSA_ILi256EEENSA_ILi192EEENSA_ILi64EEEEEEaNS5_IJlSB_lEEEaSJ_NS4_8TiledMMAINS4_8MMA_AtomIJNS4_4SM904GMMA27MMA_64x192x32_S32S8S8_SS_TNEEEENS4_6LayoutINS5_IJNSA_ILi2EEESB_SB_EEENS5_IJSB_NSA_ILi0EEEST_EEEEENS5_IJNS4_10UnderscoreESW_SW_EEEEENS4_13SM90_TMA_LOADENS4_14ComposedLayoutINS4_7SwizzleILi2ELi4ELi3EEENS4_18smem_ptr_flag_bitsILi8EEENSQ_INS5_IJNSA_ILi8EEESH_EEENS5_IJSH_SB_EEEEEEEvNS4_8identityESZ_S19_vS1A_EENS_8epilogue10collective6detail29Sm90TmaWarpSpecializedAdapterINS1D_15DefaultEpilogueIaSJ_SJ_NS1C_6thread17LinearCombinationIaLi1EiiLNS1H_9ScaleType4KindE0ELNS_15FloatRoundStyleE2EaEENS1_15EpilogueDefaultEEEEEvvEEEEvNT_6ParamsE:
	.zero		1664


//--------------------- SYMBOLS --------------------------

	.type		.nv.reservedSmem.offset0,@object
	.size		.nv.reservedSmem.offset0,0x4
	.type		__assertfail,@function
